	.headerflags	@"EF_CUDA_TEXMODE_UNIFIED EF_CUDA_64BIT_ADDRESS EF_CUDA_SM86 EF_CUDA_VIRTUAL_SM(EF_CUDA_SM86)"
	.elftype	@"ET_EXEC"


//--------------------- .nv.info                  --------------------------
	.section	.nv.info,"",@"SHT_CUDA_INFO"
	.align	4


	//----- nvinfo : EIATTR_REGCOUNT
	.align		4
        /*0000*/ 	.byte	0x04, 0x2f
        /*0002*/ 	.short	(.L_3 - .L_2)
	.align		4
.L_2:
        /*0004*/ 	.word	index@(l2norm_fwd_kernel)
        /*0008*/ 	.word	0x00000050


	//----- nvinfo : EIATTR_MAX_STACK_SIZE
	.align		4
.L_3:
        /*000c*/ 	.byte	0x04, 0x23
        /*000e*/ 	.short	(.L_5 - .L_4)
	.align		4
.L_4:
        /*0010*/ 	.word	index@(l2norm_fwd_kernel)
        /*0014*/ 	.word	0x00000000


	//----- nvinfo : EIATTR_MIN_STACK_SIZE
	.align		4
.L_5:
        /*0018*/ 	.byte	0x04, 0x12
        /*001a*/ 	.short	(.L_7 - .L_6)
	.align		4
.L_6:
        /*001c*/ 	.word	index@(l2norm_fwd_kernel)
        /*0020*/ 	.word	0x00000000


	//----- nvinfo : EIATTR_FRAME_SIZE
	.align		4
.L_7:
        /*0024*/ 	.byte	0x04, 0x11
        /*0026*/ 	.short	(.L_9 - .L_8)
	.align		4
.L_8:
        /*0028*/ 	.word	index@(l2norm_fwd_kernel)
        /*002c*/ 	.word	0x00000000
.L_9:


//--------------------- .nv.info.l2norm_fwd_kernel --------------------------
	.section	.nv.info.l2norm_fwd_kernel,"",@"SHT_CUDA_INFO"
	.align	4


	//----- nvinfo : EIATTR_CUDA_API_VERSION
	.align		4
        /*0000*/ 	.byte	0x04, 0x37
        /*0002*/ 	.short	(.L_11 - .L_10)
.L_10:
        /*0004*/ 	.word	0x0000007b


	//----- nvinfo : EIATTR_SW2861232_WAR
	.align		4
.L_11:
        /*0008*/ 	.byte	0x01, 0x35
	.zero		2


	//----- nvinfo : EIATTR_PARAM_CBANK
	.align		4
        /*000c*/ 	.byte	0x04, 0x0a
        /*000e*/ 	.short	(.L_13 - .L_12)
	.align		4
.L_12:
        /*0010*/ 	.word	index@(.nv.constant0.l2norm_fwd_kernel)
        /*0014*/ 	.short	0x0160
        /*0016*/ 	.short	0x001c


	//----- nvinfo : EIATTR_CBANK_PARAM_SIZE
	.align		4
.L_13:
        /*0018*/ 	.byte	0x03, 0x19
        /*001a*/ 	.short	0x001c


	//----- nvinfo : EIATTR_KPARAM_INFO
	.align		4
        /*001c*/ 	.byte	0x04, 0x17
        /*001e*/ 	.short	(.L_15 - .L_14)
.L_14:
        /*0020*/ 	.word	0x00000000
        /*0024*/ 	.short	0x0003
        /*0026*/ 	.short	0x0018
        /*0028*/ 	.byte	0x00, 0xf0, 0x11, 0x00


	//----- nvinfo : EIATTR_KPARAM_INFO
	.align		4
.L_15:
        /*002c*/ 	.byte	0x04, 0x17
        /*002e*/ 	.short	(.L_17 - .L_16)
.L_16:
        /*0030*/ 	.word	0x00000000
        /*0034*/ 	.short	0x0002
        /*0036*/ 	.short	0x0010
        /*0038*/ 	.byte	0x00, 0xf0, 0x21, 0x00


	//----- nvinfo : EIATTR_KPARAM_INFO
	.align		4
.L_17:
        /*003c*/ 	.byte	0x04, 0x17
        /*003e*/ 	.short	(.L_19 - .L_18)
.L_18:
        /*0040*/ 	.word	0x00000000
        /*0044*/ 	.short	0x0001
        /*0046*/ 	.short	0x0008
        /*0048*/ 	.byte	0x00, 0xf0, 0x21, 0x00


	//----- nvinfo : EIATTR_KPARAM_INFO
	.align		4
.L_19:
        /*004c*/ 	.byte	0x04, 0x17
        /*004e*/ 	.short	(.L_21 - .L_20)
.L_20:
        /*0050*/ 	.word	0x00000000
        /*0054*/ 	.short	0x0000
        /*0056*/ 	.short	0x0000
        /*0058*/ 	.byte	0x00, 0xf0, 0x21, 0x00


	//----- nvinfo : EIATTR_MAXREG_COUNT
	.align		4
.L_21:
        /*005c*/ 	.byte	0x03, 0x1b
        /*005e*/ 	.short	0x00ff


	//----- nvinfo : EIATTR_COOP_GROUP_MASK_REGIDS
	.align		4
        /*0060*/ 	.byte	0x04, 0x29
        /*0062*/ 	.short	(.L_23 - .L_22)


	//   ....[0]....
.L_22:
        /*0064*/ 	.word	0xffffffff


	//   ....[1]....
        /*0068*/ 	.word	0xffffffff


	//   ....[2]....
        /*006c*/ 	.word	0xffffffff


	//   ....[3]....
        /*0070*/ 	.word	0xffffffff


	//   ....[4]....
        /*0074*/ 	.word	0xffffffff


	//   ....[5]....
        /*0078*/ 	.word	0xffffffff


	//   ....[6]....
        /*007c*/ 	.word	0xffffffff


	//   ....[7]....
        /*0080*/ 	.word	0xffffffff


	//   ....[8]....
        /*0084*/ 	.word	0xffffffff


	//   ....[9]....
        /*0088*/ 	.word	0xffffffff


	//   ....[10]....
        /*008c*/ 	.word	0xffffffff


	//   ....[11]....
        /*0090*/ 	.word	0xffffffff


	//   ....[12]....
        /*0094*/ 	.word	0xffffffff


	//   ....[13]....
        /*0098*/ 	.word	0xffffffff


	//   ....[14]....
        /*009c*/ 	.word	0xffffffff


	//   ....[15]....
        /*00a0*/ 	.word	0xffffffff


	//   ....[16]....
        /*00a4*/ 	.word	0xffffffff


	//   ....[17]....
        /*00a8*/ 	.word	0xffffffff


	//   ....[18]....
        /*00ac*/ 	.word	0xffffffff


	//   ....[19]....
        /*00b0*/ 	.word	0xffffffff


	//   ....[20]....
        /*00b4*/ 	.word	0xffffffff


	//   ....[21]....
        /*00b8*/ 	.word	0xffffffff


	//   ....[22]....
        /*00bc*/ 	.word	0xffffffff


	//   ....[23]....
        /*00c0*/ 	.word	0xffffffff


	//   ....[24]....
        /*00c4*/ 	.word	0xffffffff


	//   ....[25]....
        /*00c8*/ 	.word	0xffffffff


	//   ....[26]....
        /*00cc*/ 	.word	0xffffffff


	//   ....[27]....
        /*00d0*/ 	.word	0xffffffff


	//   ....[28]....
        /*00d4*/ 	.word	0xffffffff


	//   ....[29]....
        /*00d8*/ 	.word	0xffffffff


	//   ....[30]....
        /*00dc*/ 	.word	0xffffffff


	//   ....[31]....
        /*00e0*/ 	.word	0xffffffff


	//----- nvinfo : EIATTR_COOP_GROUP_INSTR_OFFSETS
	.align		4
.L_23:
        /*00e4*/ 	.byte	0x04, 0x28
        /*00e6*/ 	.short	(.L_25 - .L_24)


	//   ....[0]....
.L_24:
        /*00e8*/ 	.word	0x000007f0


	//   ....[1]....
        /*00ec*/ 	.word	0x00000810


	//   ....[2]....
        /*00f0*/ 	.word	0x00000830


	//   ....[3]....
        /*00f4*/ 	.word	0x00000850


	//   ....[4]....
        /*00f8*/ 	.word	0x00000b10


	//   ....[5]....
        /*00fc*/ 	.word	0x00000b30


	//   ....[6]....
        /*0100*/ 	.word	0x00000b50


	//   ....[7]....
        /*0104*/ 	.word	0x00000b70


	//   ....[8]....
        /*0108*/ 	.word	0x00000d10


	//   ....[9]....
        /*010c*/ 	.word	0x00000d30


	//   ....[10]....
        /*0110*/ 	.word	0x00000d50


	//   ....[11]....
        /*0114*/ 	.word	0x00000d70


	//   ....[12]....
        /*0118*/ 	.word	0x00001050


	//   ....[13]....
        /*011c*/ 	.word	0x000011a0


	//   ....[14]....
        /*0120*/ 	.word	0x00001230


	//   ....[15]....
        /*0124*/ 	.word	0x00001340


	//   ....[16]....
        /*0128*/ 	.word	0x000013b0


	//   ....[17]....
        /*012c*/ 	.word	0x000013d0


	//   ....[18]....
        /*0130*/ 	.word	0x000013f0


	//   ....[19]....
        /*0134*/ 	.word	0x00001530


	//   ....[20]....
        /*0138*/ 	.word	0x00001540


	//   ....[21]....
        /*013c*/ 	.word	0x00001550


	//   ....[22]....
        /*0140*/ 	.word	0x00001580


	//   ....[23]....
        /*0144*/ 	.word	0x000015a0


	//   ....[24]....
        /*0148*/ 	.word	0x000015b0


	//   ....[25]....
        /*014c*/ 	.word	0x000015e0


	//   ....[26]....
        /*0150*/ 	.word	0x00001620


	//   ....[27]....
        /*0154*/ 	.word	0x00001680


	//   ....[28]....
        /*0158*/ 	.word	0x000019c0


	//   ....[29]....
        /*015c*/ 	.word	0x000019e0


	//   ....[30]....
        /*0160*/ 	.word	0x00001a10


	//   ....[31]....
        /*0164*/ 	.word	0x00001a30


	//----- nvinfo : EIATTR_EXIT_INSTR_OFFSETS
	.align		4
.L_25:
        /*0168*/ 	.byte	0x04, 0x1c
        /*016a*/ 	.short	(.L_27 - .L_26)


	//   ....[0]....
.L_26:
        /*016c*/ 	.word	0x00002090


	//   ....[1]....
        /*0170*/ 	.word	0x000020f0


	//----- nvinfo : EIATTR_MAX_THREADS
	.align		4
.L_27:
        /*0174*/ 	.byte	0x04, 0x05
        /*0176*/ 	.short	(.L_29 - .L_28)
.L_28:
        /*0178*/ 	.word	0x00000100
        /*017c*/ 	.word	0x00000001
        /*0180*/ 	.word	0x00000001
.L_29:


//--------------------- .nv.rel.action            --------------------------
	.section	.nv.rel.action,"",@"SHT_CUDA_RELOCINFO"
	.align	8
	.sectionentsize	8
        /*0000*/ 	.byte	0x73, 0x00, 0x00, 0x00, 0x00, 0x00, 0x00, 0x00, 0x00, 0x00, 0x00, 0x11, 0x25, 0x00, 0x05, 0x36


//--------------------- .nv.constant0.l2norm_fwd_kernel --------------------------
	.section	.nv.constant0.l2norm_fwd_kernel,"a",@progbits
	.align	4
.nv.constant0.l2norm_fwd_kernel:
	.zero		380


//--------------------- .text.l2norm_fwd_kernel   --------------------------
	.section	.text.l2norm_fwd_kernel,"ax",@progbits
	.sectionflags	@"SHF_BARRIERS=1"
	.sectioninfo	@"SHI_REGISTERS=80"
	.align	128
        .global         l2norm_fwd_kernel
        .type           l2norm_fwd_kernel,@function
        .size           l2norm_fwd_kernel,(.L_x_1 - l2norm_fwd_kernel)
        .other          l2norm_fwd_kernel,@"STO_CUDA_ENTRY STV_DEFAULT"
l2norm_fwd_kernel:
.text.l2norm_fwd_kernel:
[----:B------:R-:W-:-:S02]  /*0000*/  MOV R1, c[0x0][0x28] ;  /* 0x00000a0000017a02 */ /* 0x000fc40000000f00 */
[----:B------:R-:W0:Y:S01]  /*0010*/  S2R R0, SR_TID.X ;  /* 0x0000000000007919 */ /* 0x000e220000002100 */
[----:B------:R-:W-:Y:S01]  /*0020*/  CS2R R32, SRZ ;  /* 0x0000000000207805 */ /* 0x000fe2000001ff00 */
[----:B------:R-:W-:Y:S01]  /*0030*/  CS2R R34, SRZ ;  /* 0x0000000000227805 */ /* 0x000fe2000001ff00 */
[----:B------:R-:W-:Y:S01]  /*0040*/  ULDC.64 UR4, c[0x0][0x118] ;  /* 0x0000460000047ab9 */ /* 0x000fe20000000a00 */
[----:B------:R-:W1:Y:S01]  /*0050*/  S2R R39, SR_CTAID.X ;  /* 0x0000000000277919 */ /* 0x000e620000002500 */
[----:B0-----:R-:W-:Y:S02]  /*0060*/  SHF.R.U32.HI R8, RZ, 0x4, R0 ;  /* 0x00000004ff087819 */ /* 0x001fe40000011600 */
[----:B------:R-:W-:Y:S02]  /*0070*/  SHF.L.U32 R2, R0, 0x3, RZ ;  /* 0x0000000300027819 */ /* 0x000fe400000006ff */
[----:B-1----:R-:W-:Y:S02]  /*0080*/  SHF.L.U32 R39, R39, 0x7, RZ ;  /* 0x0000000727277819 */ /* 0x002fe400000006ff */
[----:B------:R-:W-:-:S02]  /*0090*/  SGXT.U32 R8, R8, 0x4 ;  /* 0x000000040808781a */ /* 0x000fc40000000000 */
[----:B------:R-:W-:Y:S02]  /*00a0*/  LOP3.LUT R2, R2, 0x78, RZ, 0xc0, !PT ;  /* 0x0000007802027812 */ /* 0x000fe400078ec0ff */
[----:B------:R-:W-:Y:S02]  /*00b0*/  LOP3.LUT R7, R39, R8, RZ, 0xfc, !PT ;  /* 0x0000000827077212 */ /* 0x000fe400078efcff */
[----:B------:R-:W-:Y:S01]  /*00c0*/  SHF.R.S32.HI R36, RZ, 0x1f, R39 ;  /* 0x0000001fff247819 */ /* 0x000fe20000011427 */
[----:B------:R-:W-:Y:S01]  /*00d0*/  IMAD.WIDE.U32 R4, R2, 0x2, RZ ;  /* 0x0000000202047825 */ /* 0x000fe200078e00ff */
[C---:B------:R-:W-:Y:S02]  /*00e0*/  SHF.L.U32 R3, R7.reuse, 0x8, RZ ;  /* 0x0000000807037819 */ /* 0x040fe400000006ff */
[C---:B------:R-:W-:Y:S02]  /*00f0*/  ISETP.GE.U32.AND P5, PT, R7.reuse, 0xf70, PT ;  /* 0x00000f700700780c */ /* 0x040fe40003fa6070 */
[----:B------:R-:W-:-:S02]  /*0100*/  SHF.L.U64.HI R7, R7, 0x8, R36 ;  /* 0x0000000807077819 */ /* 0x000fc40000010224 */
[----:B------:R-:W-:Y:S02]  /*0110*/  LOP3.LUT R50, R3, R4, RZ, 0xfc, !PT ;  /* 0x0000000403327212 */ /* 0x000fe400078efcff */
[----:B------:R-:W-:Y:S02]  /*0120*/  ISETP.GE.U32.AND.EX P5, PT, R36, RZ, PT, P5 ;  /* 0x000000ff2400720c */ /* 0x000fe40003fa6150 */
[----:B------:R-:W-:Y:S02]  /*0130*/  LOP3.LUT R12, R7, R5, RZ, 0xfc, !PT ;  /* 0x00000005070c7212 */ /* 0x000fe400078efcff */
[----:B------:R-:W-:-:S04]  /*0140*/  IADD3 R2, P0, R50, c[0x0][0x160], RZ ;  /* 0x0000580032027a10 */ /* 0x000fc80007f1e0ff */
[----:B------:R-:W-:-:S05]  /*0150*/  IADD3.X R3, R12, c[0x0][0x164], RZ, P0, !PT ;  /* 0x000059000c037a10 */ /* 0x000fca00007fe4ff */
[----:B------:R0:W2:Y:S01]  /*0160*/  @!P5 LDG.E.128 R32, [R2.64] ;  /* 0x000000040220d981 */ /* 0x0000a2000c1e1d00 */
[C-C-:B------:R-:W-:Y:S01]  /*0170*/  LOP3.LUT R53, R39.reuse, 0x10, R8.reuse, 0xfe, !PT ;  /* 0x0000001027357812 */ /* 0x140fe200078efe08 */
[----:B------:R-:W-:Y:S01]  /*0180*/  CS2R R24, SRZ ;  /* 0x0000000000187805 */ /* 0x000fe2000001ff00 */
[----:B------:R-:W-:Y:S01]  /*0190*/  CS2R R26, SRZ ;  /* 0x00000000001a7805 */ /* 0x000fe2000001ff00 */
[----:B------:R-:W-:Y:S02]  /*01a0*/  LOP3.LUT R17, R39, 0x30, R8, 0xfe, !PT ;  /* 0x0000003027117812 */ /* 0x000fe400078efe08 */
[C---:B------:R-:W-:Y:S02]  /*01b0*/  SHF.L.U32 R7, R53.reuse, 0x8, RZ ;  /* 0x0000000835077819 */ /* 0x040fe400000006ff */
[C---:B------:R-:W-:Y:S02]  /*01c0*/  ISETP.GE.U32.AND P0, PT, R53.reuse, 0xf70, PT ;  /* 0x00000f703500780c */ /* 0x040fe40003f06070 */
[----:B------:R-:W-:-:S02]  /*01d0*/  SHF.L.U64.HI R53, R53, 0x8, R36 ;  /* 0x0000000835357819 */ /* 0x000fc40000010224 */
[----:B------:R-:W-:Y:S02]  /*01e0*/  LOP3.LUT R54, R7, R4, RZ, 0xfc, !PT ;  /* 0x0000000407367212 */ /* 0x000fe400078efcff */
[----:B------:R-:W-:Y:S02]  /*01f0*/  ISETP.GE.U32.AND.EX P1, PT, R36, RZ, PT, P0 ;  /* 0x000000ff2400720c */ /* 0x000fe40003f26100 */
[----:B------:R-:W-:Y:S02]  /*0200*/  LOP3.LUT R53, R53, R5, RZ, 0xfc, !PT ;  /* 0x0000000535357212 */ /* 0x000fe400078efcff */
[----:B------:R-:W-:Y:S02]  /*0210*/  IADD3 R6, P0, R54, c[0x0][0x160], RZ ;  /* 0x0000580036067a10 */ /* 0x000fe40007f1e0ff */
[----:B------:R-:W-:Y:S02]  /*0220*/  SHF.L.U32 R45, R17, 0x8, RZ ;  /* 0x00000008112d7819 */ /* 0x000fe400000006ff */
[----:B------:R-:W-:-:S02]  /*0230*/  IADD3.X R7, R53, c[0x0][0x164], RZ, P0, !PT ;  /* 0x0000590035077a10 */ /* 0x000fc400007fe4ff */
[C-C-:B------:R-:W-:Y:S02]  /*0240*/  LOP3.LUT R21, R39.reuse, 0x60, R8.reuse, 0xfe, !PT ;  /* 0x0000006027157812 */ /* 0x140fe400078efe08 */
[----:B------:R-:W-:Y:S01]  /*0250*/  LOP3.LUT R29, R39, 0x40, R8, 0xfe, !PT ;  /* 0x00000040271d7812 */ /* 0x000fe200078efe08 */
[----:B------:R1:W3:Y:S01]  /*0260*/  @!P1 LDG.E.128 R24, [R6.64] ;  /* 0x0000000406189981 */ /* 0x0002e2000c1e1d00 */
[C---:B------:R-:W-:Y:S02]  /*0270*/  ISETP.GE.U32.AND P4, PT, R17.reuse, 0xf70, PT ;  /* 0x00000f701100780c */ /* 0x040fe40003f86070 */
[----:B------:R-:W-:Y:S02]  /*0280*/  SHF.L.U64.HI R17, R17, 0x8, R36 ;  /* 0x0000000811117819 */ /* 0x000fe40000010224 */
[----:B------:R-:W-:Y:S02]  /*0290*/  LOP3.LUT R45, R45, R4, RZ, 0xfc, !PT ;  /* 0x000000042d2d7212 */ /* 0x000fe400078efcff */
[----:B------:R-:W-:-:S02]  /*02a0*/  LOP3.LUT R19, R39, 0x20, R8, 0xfe, !PT ;  /* 0x0000002027137812 */ /* 0x000fc400078efe08 */
[----:B------:R-:W-:Y:S02]  /*02b0*/  LOP3.LUT R23, R39, 0x50, R8, 0xfe, !PT ;  /* 0x0000005027177812 */ /* 0x000fe400078efe08 */
[----:B-1----:R-:W-:Y:S02]  /*02c0*/  SHF.L.U32 R7, R21, 0x8, RZ ;  /* 0x0000000815077819 */ /* 0x002fe400000006ff */
[----:B------:R-:W-:Y:S02]  /*02d0*/  SHF.L.U32 R15, R29, 0x8, RZ ;  /* 0x000000081d0f7819 */ /* 0x000fe400000006ff */
[----:B------:R-:W-:Y:S02]  /*02e0*/  LOP3.LUT R46, R17, R5, RZ, 0xfc, !PT ;  /* 0x00000005112e7212 */ /* 0x000fe400078efcff */
[----:B------:R-:W-:Y:S02]  /*02f0*/  IADD3 R14, P3, R45, c[0x0][0x160], RZ ;  /* 0x000058002d0e7a10 */ /* 0x000fe40007f7e0ff */
[----:B------:R-:W-:-:S02]  /*0300*/  SHF.L.U64.HI R9, R21, 0x8, R36 ;  /* 0x0000000815097819 */ /* 0x000fc40000010224 */
[-C--:B------:R-:W-:Y:S02]  /*0310*/  LOP3.LUT R38, R7, R4.reuse, RZ, 0xfc, !PT ;  /* 0x0000000407267212 */ /* 0x080fe400078efcff */
[----:B0-----:R-:W-:Y:S02]  /*0320*/  SHF.L.U32 R3, R19, 0x8, RZ ;  /* 0x0000000813037819 */ /* 0x001fe400000006ff */
[----:B------:R-:W-:Y:S02]  /*0330*/  LOP3.LUT R42, R15, R4, RZ, 0xfc, !PT ;  /* 0x000000040f2a7212 */ /* 0x000fe400078efcff */
[----:B------:R-:W-:Y:S02]  /*0340*/  IADD3.X R15, R46, c[0x0][0x164], RZ, P3, !PT ;  /* 0x000059002e0f7a10 */ /* 0x000fe40001ffe4ff */
[----:B------:R-:W-:Y:S02]  /*0350*/  LOP3.LUT R13, R39, 0x70, R8, 0xfe, !PT ;  /* 0x00000070270d7812 */ /* 0x000fe400078efe08 */
[----:B------:R-:W-:-:S02]  /*0360*/  LOP3.LUT R40, R9, R5, RZ, 0xfc, !PT ;  /* 0x0000000509287212 */ /* 0x000fc400078efcff */
[----:B------:R-:W-:Y:S02]  /*0370*/  IADD3 R58, P3, R38, c[0x0][0x160], RZ ;  /* 0x00005800263a7a10 */ /* 0x000fe40007f7e0ff */
[C---:B------:R-:W-:Y:S02]  /*0380*/  ISETP.GE.U32.AND P0, PT, R19.reuse, 0xf70, PT ;  /* 0x00000f701300780c */ /* 0x040fe40003f06070 */
[--C-:B------:R-:W-:Y:S02]  /*0390*/  SHF.L.U64.HI R19, R19, 0x8, R36.reuse ;  /* 0x0000000813137819 */ /* 0x100fe40000010224 */
[----:B------:R-:W-:Y:S02]  /*03a0*/  LOP3.LUT R2, R3, R4, RZ, 0xfc, !PT ;  /* 0x0000000403027212 */ /* 0x000fe400078efcff */
[----:B------:R-:W-:Y:S02]  /*03b0*/  SHF.L.U64.HI R43, R29, 0x8, R36 ;  /* 0x000000081d2b7819 */ /* 0x000fe40000010224 */
[----:B------:R-:W-:-:S02]  /*03c0*/  SHF.L.U32 R47, R23, 0x8, RZ ;  /* 0x00000008172f7819 */ /* 0x000fc400000006ff */
[----:B------:R-:W-:Y:S02]  /*03d0*/  SHF.L.U32 R37, R13, 0x8, RZ ;  /* 0x000000080d257819 */ /* 0x000fe400000006ff */
[----:B------:R-:W-:Y:S02]  /*03e0*/  IADD3.X R59, R40, c[0x0][0x164], RZ, P3, !PT ;  /* 0x00005900283b7a10 */ /* 0x000fe40001ffe4ff */
[----:B------:R-:W-:Y:S02]  /*03f0*/  P2R R60, PR, RZ, 0x2 ;  /* 0x00000002ff3c7803 */ /* 0x000fe40000000000 */
[----:B------:R-:W-:Y:S02]  /*0400*/  SHF.L.U64.HI R11, R23, 0x8, R36 ;  /* 0x00000008170b7819 */ /* 0x000fe40000010224 */
[----:B------:R-:W-:Y:S02]  /*0410*/  ISETP.GE.U32.AND P3, PT, R29, 0xf70, PT ;  /* 0x00000f701d00780c */ /* 0x000fe40003f66070 */
[----:B------:R-:W-:-:S02]  /*0420*/  LOP3.LUT R3, R19, R5, RZ, 0xfc, !PT ;  /* 0x0000000513037212 */ /* 0x000fc400078efcff */
[----:B------:R-:W-:Y:S02]  /*0430*/  IADD3 R10, P1, R2, c[0x0][0x160], RZ ;  /* 0x00005800020a7a10 */ /* 0x000fe40007f3e0ff */
[----:B------:R-:W-:Y:S02]  /*0440*/  LOP3.LUT R43, R43, R5, RZ, 0xfc, !PT ;  /* 0x000000052b2b7212 */ /* 0x000fe400078efcff */
[-C--:B------:R-:W-:Y:S02]  /*0450*/  LOP3.LUT R47, R47, R4.reuse, RZ, 0xfc, !PT ;  /* 0x000000042f2f7212 */ /* 0x080fe400078efcff */
[----:B------:R-:W-:Y:S02]  /*0460*/  IADD3 R62, P2, R42, c[0x0][0x160], RZ ;  /* 0x000058002a3e7a10 */ /* 0x000fe40007f5e0ff */
[----:B------:R-:W-:Y:S02]  /*0470*/  SHF.L.U64.HI R41, R13, 0x8, R36 ;  /* 0x000000080d297819 */ /* 0x000fe40000010224 */
[----:B------:R-:W-:-:S02]  /*0480*/  LOP3.LUT R37, R37, R4, RZ, 0xfc, !PT ;  /* 0x0000000425257212 */ /* 0x000fc400078efcff */
[-C--:B------:R-:W-:Y:S02]  /*0490*/  LOP3.LUT R44, R11, R5.reuse, RZ, 0xfc, !PT ;  /* 0x000000050b2c7212 */ /* 0x080fe400078efcff */
[----:B------:R-:W-:Y:S02]  /*04a0*/  ISETP.GE.U32.AND.EX P3, PT, R36, RZ, PT, P3 ;  /* 0x000000ff2400720c */ /* 0x000fe40003f66130 */
[----:B------:R-:W-:Y:S02]  /*04b0*/  IADD3.X R11, R3, c[0x0][0x164], RZ, P1, !PT ;  /* 0x00005900030b7a10 */ /* 0x000fe40000ffe4ff */
[----:B------:R-:W-:Y:S02]  /*04c0*/  IADD3 R56, P1, R47, c[0x0][0x160], RZ ;  /* 0x000058002f387a10 */ /* 0x000fe40007f3e0ff */
[----:B------:R-:W-:Y:S02]  /*04d0*/  IADD3.X R63, R43, c[0x0][0x164], RZ, P2, !PT ;  /* 0x000059002b3f7a10 */ /* 0x000fe400017fe4ff */
[----:B------:R-:W-:-:S02]  /*04e0*/  LOP3.LUT R41, R41, R5, RZ, 0xfc, !PT ;  /* 0x0000000529297212 */ /* 0x000fc400078efcff */
[----:B------:R-:W-:Y:S01]  /*04f0*/  IADD3 R48, P2, R37, c[0x0][0x160], RZ ;  /* 0x0000580025307a10 */ /* 0x000fe20007f5e0ff */
[----:B------:R-:W-:Y:S01]  /*0500*/  CS2R R16, SRZ ;  /* 0x0000000000107805 */ /* 0x000fe2000001ff00 */
[----:B------:R-:W-:Y:S01]  /*0510*/  IADD3.X R57, R44, c[0x0][0x164], RZ, P1, !PT ;  /* 0x000059002c397a10 */ /* 0x000fe20000ffe4ff */
[----:B------:R-:W-:Y:S01]  /*0520*/  CS2R R18, SRZ ;  /* 0x0000000000127805 */ /* 0x000fe2000001ff00 */
[----:B------:R-:W-:Y:S02]  /*0530*/  IADD3 R50, P1, R50, c[0x0][0x168], RZ ;  /* 0x00005a0032327a10 */ /* 0x000fe40007f3e0ff */
[----:B------:R-:W-:Y:S02]  /*0540*/  IADD3.X R49, R41, c[0x0][0x164], RZ, P2, !PT ;  /* 0x0000590029317a10 */ /* 0x000fe400017fe4ff */
[----:B------:R-:W-:Y:S01]  /*0550*/  P2R R55, PR, RZ, 0x20 ;  /* 0x00000020ff377803 */ /* 0x000fe20000000000 */
[----:B------:R2:W4:Y:S01]  /*0560*/  @!P3 LDG.E.128 R16, [R62.64] ;  /* 0x000000043e10b981 */ /* 0x000522000c1e1d00 */
[----:B------:R-:W-:-:S02]  /*0570*/  ISETP.GE.U32.AND P2, PT, R23, 0xf70, PT ;  /* 0x00000f701700780c */ /* 0x000fc40003f46070 */
[----:B------:R-:W-:Y:S02]  /*0580*/  ISETP.GE.U32.AND.EX P5, PT, R36, RZ, PT, P0 ;  /* 0x000000ff2400720c */ /* 0x000fe40003fa6100 */
[----:B------:R-:W-:Y:S02]  /*0590*/  IADD3.X R51, R12, c[0x0][0x16c], RZ, P1, !PT ;  /* 0x00005b000c337a10 */ /* 0x000fe40000ffe4ff */
[----:B------:R-:W-:Y:S02]  /*05a0*/  ISETP.GE.U32.AND P1, PT, R21, 0xf70, PT ;  /* 0x00000f701500780c */ /* 0x000fe40003f26070 */
[C---:B------:R-:W-:Y:S01]  /*05b0*/  ISETP.GE.U32.AND.EX P2, PT, R36.reuse, RZ, PT, P2 ;  /* 0x000000ff2400720c */ /* 0x040fe20003f46120 */
[----:B------:R-:W-:Y:S01]  /*05c0*/  CS2R R28, SRZ ;  /* 0x00000000001c7805 */ /* 0x000fe2000001ff00 */
[----:B------:R-:W-:Y:S01]  /*05d0*/  CS2R R30, SRZ ;  /* 0x00000000001e7805 */ /* 0x000fe2000001ff00 */
[----:B------:R-:W-:Y:S01]  /*05e0*/  ISETP.GE.U32.AND.EX P1, PT, R36, RZ, PT, P1 ;  /* 0x000000ff2400720c */ /* 0x000fe20003f26110 */
[----:B------:R-:W-:Y:S01]  /*05f0*/  CS2R R4, SRZ ;  /* 0x0000000000047805 */ /* 0x000fe2000001ff00 */
[----:B------:R-:W-:Y:S01]  /*0600*/  CS2R R6, SRZ ;  /* 0x0000000000067805 */ /* 0x000fe2000001ff00 */
[----:B------:R-:W-:-:S02]  /*0610*/  CS2R R8, SRZ ;  /* 0x0000000000087805 */ /* 0x000fc4000001ff00 */
[----:B------:R0:W5:Y:S05]  /*0620*/  @!P5 LDG.E.128 R28, [R10.64] ;  /* 0x000000040a1cd981 */ /* 0x00016a000c1e1d00 */
[----:B------:R1:W3:Y:S01]  /*0630*/  @!P2 LDG.E.128 R4, [R56.64] ;  /* 0x000000043804a981 */ /* 0x0002e2000c1e1d00 */
[----:B0-----:R-:W-:Y:S01]  /*0640*/  CS2R R10, SRZ ;  /* 0x00000000000a7805 */ /* 0x001fe2000001ff00 */
[----:B------:R-:W-:-:S05]  /*0650*/  ISETP.GE.U32.AND.EX P4, PT, R36, RZ, PT, P4 ;  /* 0x000000ff2400720c */ /* 0x000fca0003f86140 */
[----:B------:R0:W3:Y:S01]  /*0660*/  @!P1 LDG.E.128 R8, [R58.64] ;  /* 0x000000043a089981 */ /* 0x0000e2000c1e1d00 */
[----:B------:R-:W-:Y:S01]  /*0670*/  ISETP.GE.U32.AND P0, PT, R13, 0xf70, PT ;  /* 0x00000f700d00780c */ /* 0x000fe20003f06070 */
[----:B------:R-:W-:Y:S01]  /*0680*/  CS2R R20, SRZ ;  /* 0x0000000000147805 */ /* 0x000fe2000001ff00 */
[----:B------:R-:W-:Y:S02]  /*0690*/  CS2R R22, SRZ ;  /* 0x0000000000167805 */ /* 0x000fe4000001ff00 */
[----:B------:R-:W-:Y:S01]  /*06a0*/  ISETP.GE.U32.AND.EX P0, PT, R36, RZ, PT, P0 ;  /* 0x000000ff2400720c */ /* 0x000fe20003f06100 */
[----:B------:R-:W-:-:S03]  /*06b0*/  CS2R R12, SRZ ;  /* 0x00000000000c7805 */ /* 0x000fc6000001ff00 */
[----:B------:R0:W3:Y:S02]  /*06c0*/  @!P4 LDG.E.128 R20, [R14.64] ;  /* 0x000000040e14c981 */ /* 0x0000e4000c1e1d00 */
[----:B0-----:R-:W-:-:S07]  /*06d0*/  CS2R R14, SRZ ;  /* 0x00000000000e7805 */ /* 0x001fce000001ff00 */
[----:B------:R0:W3:Y:S01]  /*06e0*/  @!P0 LDG.E.128 R12, [R48.64] ;  /* 0x00000004300c8981 */ /* 0x0000e2000c1e1d00 */
[--C-:B--2---:R-:W-:Y:S02]  /*06f0*/  HADD2.F32 R62, -RZ, R32.reuse.H1_H1 ;  /* 0x30000020ff3e7230 */ /* 0x104fe40000004100 */
[----:B------:R-:W-:-:S03]  /*0700*/  HADD2.F32 R32, -RZ, R32.H0_H0 ;  /* 0x20000020ff207230 */ /* 0x000fc60000004100 */
[----:B------:R-:W-:Y:S01]  /*0710*/  FMUL R61, R62, R62 ;  /* 0x0000003e3e3d7220 */ /* 0x000fe20000400000 */
[----:B------:R-:W-:-:S03]  /*0720*/  HADD2.F32 R64, -RZ, R33.H0_H0 ;  /* 0x20000021ff407230 */ /* 0x000fc60000004100 */
[----:B------:R-:W-:Y:S01]  /*0730*/  FFMA R61, R32, R32, R61 ;  /* 0x00000020203d7223 */ /* 0x000fe2000000003d */
[----:B-1----:R-:W-:-:S03]  /*0740*/  HADD2.F32 R56, -RZ, R33.H1_H1 ;  /* 0x30000021ff387230 */ /* 0x002fc60000004100 */
[----:B------:R-:W-:Y:S01]  /*0750*/  FFMA R61, R64, R64, R61 ;  /* 0x00000040403d7223 */ /* 0x000fe2000000003d */
[----:B------:R-:W-:-:S03]  /*0760*/  HADD2.F32 R58, -RZ, R34.H0_H0 ;  /* 0x20000022ff3a7230 */ /* 0x000fc60000004100 */
[----:B------:R-:W-:Y:S01]  /*0770*/  FFMA R61, R56, R56, R61 ;  /* 0x00000038383d7223 */ /* 0x000fe2000000003d */
[----:B------:R-:W-:-:S03]  /*0780*/  HADD2.F32 R34, -RZ, R34.H1_H1 ;  /* 0x30000022ff227230 */ /* 0x000fc60000004100 */
[----:B------:R-:W-:Y:S01]  /*0790*/  FFMA R61, R58, R58, R61 ;  /* 0x0000003a3a3d7223 */ /* 0x000fe2000000003d */
[----:B------:R-:W-:-:S03]  /*07a0*/  HADD2.F32 R66, -RZ, R35.H0_H0 ;  /* 0x20000023ff427230 */ /* 0x000fc60000004100 */
[----:B------:R-:W-:Y:S01]  /*07b0*/  FFMA R61, R34, R34, R61 ;  /* 0x00000022223d7223 */ /* 0x000fe2000000003d */
[----:B------:R-:W-:-:S03]  /*07c0*/  HADD2.F32 R68, -RZ, R35.H1_H1 ;  /* 0x30000023ff447230 */ /* 0x000fc60000004100 */
[----:B------:R-:W-:-:S04]  /*07d0*/  FFMA R61, R66, R66, R61 ;  /* 0x00000042423d7223 */ /* 0x000fc8000000003d */
[----:B------:R-:W-:-:S05]  /*07e0*/  FFMA R61, R68, R68, R61 ;  /* 0x00000044443d7223 */ /* 0x000fca000000003d */
[----:B0-----:R-:W0:Y:S02]  /*07f0*/  SHFL.BFLY PT, R48, R61, 0x8, 0x1f ;  /* 0x0d001f003d307f89 */ /* 0x001e2400000e0000 */
[----:B0-----:R-:W-:-:S05]  /*0800*/  FADD R33, R61, R48 ;  /* 0x000000303d217221 */ /* 0x001fca0000000000 */
[----:B------:R-:W0:Y:S02]  /*0810*/  SHFL.BFLY PT, R48, R33, 0x4, 0x1f ;  /* 0x0c801f0021307f89 */ /* 0x000e2400000e0000 */
[----:B0-----:R-:W-:-:S05]  /*0820*/  FADD R35, R33, R48 ;  /* 0x0000003021237221 */ /* 0x001fca0000000000 */
[----:B------:R-:W0:Y:S02]  /*0830*/  SHFL.BFLY PT, R48, R35, 0x2, 0x1f ;  /* 0x0c401f0023307f89 */ /* 0x000e2400000e0000 */
[----:B0-----:R-:W-:-:S05]  /*0840*/  FADD R49, R35, R48 ;  /* 0x0000003023317221 */ /* 0x001fca0000000000 */
[----:B------:R-:W0:Y:S01]  /*0850*/  SHFL.BFLY PT, R48, R49, 0x1, 0x1f ;  /* 0x0c201f0031307f89 */ /* 0x000e2200000e0000 */
[----:B------:R-:W-:Y:S01]  /*0860*/  P2R R52, PR, RZ, 0x20 ;  /* 0x00000020ff347803 */ /* 0x000fe20000000000 */
[----:B0-----:R-:W-:-:S04]  /*0870*/  FADD R48, R49, R48 ;  /* 0x0000003031307221 */ /* 0x001fc80000000000 */
[----:B------:R-:W-:-:S04]  /*0880*/  FADD R57, R48, c[0x0][0x178] ;  /* 0x00005e0030397621 */ /* 0x000fc80000000000 */
[----:B------:R-:W0:Y:S02]  /*0890*/  MUFU.SQRT R59, R57 ;  /* 0x00000039003b7308 */ /* 0x000e240000002000 */
[C---:B0-----:R-:W-:Y:S02]  /*08a0*/  FSETP.GT.AND P5, PT, R59.reuse, 8.50705917302346158658e+37, PT ;  /* 0x7e8000003b00780b */ /* 0x041fe40003fa4000 */
[----:B------:R-:W-:-:S11]  /*08b0*/  FSETP.GEU.AND P6, PT, R59, 1.175494350822287508e-38, PT ;  /* 0x008000003b00780b */ /* 0x000fd60003fce000 */
[----:B------:R-:W-:-:S04]  /*08c0*/  @P5 FMUL R59, R59, 0.25 ;  /* 0x3e8000003b3b5820 */ /* 0x000fc80000400000 */
[----:B------:R-:W-:Y:S01]  /*08d0*/  @!P6 FMUL R59, R59, 16777216 ;  /* 0x4b8000003b3be820 */ /* 0x000fe20000400000 */
[----:B------:R-:W-:-:S03]  /*08e0*/  MOV R48, 0x3e800000 ;  /* 0x3e80000000307802 */ /* 0x000fc60000000f00 */
[----:B------:R-:W0:Y:S01]  /*08f0*/  MUFU.RCP R49, R59 ;  /* 0x0000003b00317308 */ /* 0x000e220000001000 */
[----:B------:R-:W-:Y:S01]  /*0900*/  FSEL R70, R48, 1, P5 ;  /* 0x3f80000030467808 */ /* 0x000fe20002800000 */
[----:B---3--:R-:W-:-:S04]  /*0910*/  HADD2.F32 R67, -RZ, R24.H1_H1 ;  /* 0x30000018ff437230 */ /* 0x008fc80000004100 */
[----:B------:R-:W-:Y:S01]  /*0920*/  @!P6 FMUL R70, R70, 16777216 ;  /* 0x4b8000004646e820 */ /* 0x000fe20000400000 */
[----:B------:R-:W-:Y:S01]  /*0930*/  HADD2.F32 R71, -RZ, R24.H0_H0 ;  /* 0x20000018ff477230 */ /* 0x000fe20000004100 */
[----:B------:R-:W-:Y:S01]  /*0940*/  FMUL R24, R67, R67 ;  /* 0x0000004343187220 */ /* 0x000fe20000400000 */
[--C-:B------:R-:W-:Y:S01]  /*0950*/  HADD2.F32 R69, -RZ, R25.reuse.H0_H0 ;  /* 0x20000019ff457230 */ /* 0x100fe20000004100 */
[----:B0-----:R-:W-:Y:S02]  /*0960*/  FMUL R49, R49, R70 ;  /* 0x0000004631317220 */ /* 0x001fe40000400000 */
[----:B------:R-:W-:Y:S02]  /*0970*/  FFMA R24, R71, R71, R24 ;  /* 0x0000004747187223 */ /* 0x000fe40000000018 */
[-C--:B------:R-:W-:Y:S01]  /*0980*/  FMUL R32, R32, R49.reuse ;  /* 0x0000003120207220 */ /* 0x080fe20000400000 */
[-C--:B------:R-:W-:Y:S01]  /*0990*/  FMUL R33, R62, R49.reuse ;  /* 0x000000313e217220 */ /* 0x080fe20000400000 */
[----:B------:R-:W-:Y:S01]  /*09a0*/  ISETP.NE.AND P5, PT, R55, RZ, PT ;  /* 0x000000ff3700720c */ /* 0x000fe20003fa5270 */
[-C--:B------:R-:W-:Y:S01]  /*09b0*/  FMUL R58, R58, R49.reuse ;  /* 0x000000313a3a7220 */ /* 0x080fe20000400000 */
[-C--:B------:R-:W-:Y:S01]  /*09c0*/  FMUL R35, R34, R49.reuse ;  /* 0x0000003122237220 */ /* 0x080fe20000400000 */
[----:B------:R-:W-:Y:S01]  /*09d0*/  HADD2.F32 R25, -RZ, R25.H1_H1 ;  /* 0x30000019ff197230 */ /* 0x000fe20000004100 */
[----:B------:R-:W-:Y:S01]  /*09e0*/  F2FP.PACK_AB R32, R33, R32 ;  /* 0x000000202120723e */ /* 0x000fe200000000ff */
[-C--:B------:R-:W-:Y:S01]  /*09f0*/  FMUL R33, R64, R49.reuse ;  /* 0x0000003140217220 */ /* 0x080fe20000400000 */
[-C--:B------:R-:W-:Y:S01]  /*0a00*/  FMUL R56, R56, R49.reuse ;  /* 0x0000003138387220 */ /* 0x080fe20000400000 */
[-C--:B------:R-:W-:Y:S01]  /*0a10*/  FMUL R66, R66, R49.reuse ;  /* 0x0000003142427220 */ /* 0x080fe20000400000 */
[----:B------:R-:W-:Y:S01]  /*0a20*/  FMUL R55, R68, R49 ;  /* 0x0000003144377220 */ /* 0x000fe20000400000 */
[----:B------:R-:W-:Y:S01]  /*0a30*/  FFMA R24, R69, R69, R24 ;  /* 0x0000004545187223 */ /* 0x000fe20000000018 */
[----:B------:R-:W-:Y:S01]  /*0a40*/  HADD2.F32 R73, -RZ, R26.H0_H0 ;  /* 0x2000001aff497230 */ /* 0x000fe20000004100 */
[----:B------:R-:W-:-:S02]  /*0a50*/  F2FP.PACK_AB R34, R35, R58 ;  /* 0x0000003a2322723e */ /* 0x000fc400000000ff */
[----:B------:R-:W-:Y:S01]  /*0a60*/  FFMA R24, R25, R25, R24 ;  /* 0x0000001919187223 */ /* 0x000fe20000000018 */
[----:B------:R-:W-:Y:S02]  /*0a70*/  F2FP.PACK_AB R33, R56, R33 ;  /* 0x000000213821723e */ /* 0x000fe400000000ff */
[----:B------:R-:W-:Y:S01]  /*0a80*/  F2FP.PACK_AB R35, R55, R66 ;  /* 0x000000423723723e */ /* 0x000fe200000000ff */
[----:B------:R-:W-:Y:S01]  /*0a90*/  HADD2.F32 R75, -RZ, R26.H1_H1 ;  /* 0x3000001aff4b7230 */ /* 0x000fe20000004100 */
[----:B------:R-:W-:-:S03]  /*0aa0*/  FFMA R24, R73, R73, R24 ;  /* 0x0000004949187223 */ /* 0x000fc60000000018 */
[----:B------:R0:W-:Y:S01]  /*0ab0*/  @!P5 STG.E.128 [R50.64], R32 ;  /* 0x000000203200d986 */ /* 0x0001e2000c101d04 */
[----:B------:R-:W-:Y:S01]  /*0ac0*/  FFMA R24, R75, R75, R24 ;  /* 0x0000004b4b187223 */ /* 0x000fe20000000018 */
[--C-:B0-----:R-:W-:Y:S02]  /*0ad0*/  HADD2.F32 R33, -RZ, R27.reuse.H0_H0 ;  /* 0x2000001bff217230 */ /* 0x101fe40000004100 */
[----:B------:R-:W-:-:S03]  /*0ae0*/  HADD2.F32 R27, -RZ, R27.H1_H1 ;  /* 0x3000001bff1b7230 */ /* 0x000fc60000004100 */
[----:B------:R-:W-:-:S04]  /*0af0*/  FFMA R24, R33, R33, R24 ;  /* 0x0000002121187223 */ /* 0x000fc80000000018 */
[----:B------:R-:W-:-:S05]  /*0b00*/  FFMA R24, R27, R27, R24 ;  /* 0x0000001b1b187223 */ /* 0x000fca0000000018 */
[----:B------:R-:W0:Y:S02]  /*0b10*/  SHFL.BFLY PT, R35, R24, 0x8, 0x1f ;  /* 0x0d001f0018237f89 */ /* 0x000e2400000e0000 */
[----:B0-----:R-:W-:-:S05]  /*0b20*/  FADD R35, R24, R35 ;  /* 0x0000002318237221 */ /* 0x001fca0000000000 */
[----:B------:R-:W0:Y:S02]  /*0b30*/  SHFL.BFLY PT, R26, R35, 0x4, 0x1f ;  /* 0x0c801f00231a7f89 */ /* 0x000e2400000e0000 */
[----:B0-----:R-:W-:-:S05]  /*0b40*/  FADD R32, R35, R26 ;  /* 0x0000001a23207221 */ /* 0x001fca0000000000 */
[----:B------:R-:W0:Y:S02]  /*0b50*/  SHFL.BFLY PT, R51, R32, 0x2, 0x1f ;  /* 0x0c401f0020337f89 */ /* 0x000e2400000e0000 */
[----:B0-----:R-:W-:-:S05]  /*0b60*/  FADD R51, R32, R51 ;  /* 0x0000003320337221 */ /* 0x001fca0000000000 */
[----:B------:R-:W0:Y:S01]  /*0b70*/  SHFL.BFLY PT, R26, R51, 0x1, 0x1f ;  /* 0x0c201f00331a7f89 */ /* 0x000e2200000e0000 */
[----:B-----5:R-:W-:Y:S01]  /*0b80*/  HADD2.F32 R63, -RZ, R28.H1_H1 ;  /* 0x3000001cff3f7230 */ /* 0x020fe20000004100 */
[----:B0-----:R-:W-:-:S04]  /*0b90*/  FADD R26, R51, R26 ;  /* 0x0000001a331a7221 */ /* 0x001fc80000000000 */
[----:B------:R-:W-:-:S04]  /*0ba0*/  FADD R50, R26, c[0x0][0x178] ;  /* 0x00005e001a327621 */ /* 0x000fc80000000000 */
[----:B------:R-:W0:Y:S01]  /*0bb0*/  MUFU.SQRT R26, R50 ;  /* 0x00000032001a7308 */ /* 0x000e220000002000 */
[----:B------:R-:W-:Y:S01]  /*0bc0*/  HADD2.F32 R65, -RZ, R28.H0_H0 ;  /* 0x2000001cff417230 */ /* 0x000fe20000004100 */
[----:B------:R-:W-:Y:S01]  /*0bd0*/  FMUL R28, R63, R63 ;  /* 0x0000003f3f1c7220 */ /* 0x000fe20000400000 */
[----:B------:R-:W-:-:S03]  /*0be0*/  HADD2.F32 R59, -RZ, R29.H0_H0 ;  /* 0x2000001dff3b7230 */ /* 0x000fc60000004100 */
[----:B------:R-:W-:Y:S01]  /*0bf0*/  FFMA R28, R65, R65, R28 ;  /* 0x00000041411c7223 */ /* 0x000fe2000000001c */
[----:B------:R-:W-:Y:S01]  /*0c00*/  HADD2.F32 R61, -RZ, R29.H1_H1 ;  /* 0x3000001dff3d7230 */ /* 0x000fe20000004100 */
[C---:B0-----:R-:W-:Y:S02]  /*0c10*/  FSETP.GT.AND P6, PT, R26.reuse, 8.50705917302346158658e+37, PT ;  /* 0x7e8000001a00780b */ /* 0x041fe40003fc4000 */
[----:B------:R-:W-:Y:S01]  /*0c20*/  FFMA R28, R59, R59, R28 ;  /* 0x0000003b3b1c7223 */ /* 0x000fe2000000001c */
[--C-:B------:R-:W-:Y:S01]  /*0c30*/  HADD2.F32 R51, -RZ, R30.reuse.H0_H0 ;  /* 0x2000001eff337230 */ /* 0x100fe20000004100 */
[----:B------:R-:W-:Y:S02]  /*0c40*/  FSETP.GEU.AND P5, PT, R26, 1.175494350822287508e-38, PT ;  /* 0x008000001a00780b */ /* 0x000fe40003fae000 */
[----:B------:R-:W-:Y:S01]  /*0c50*/  FFMA R28, R61, R61, R28 ;  /* 0x0000003d3d1c7223 */ /* 0x000fe2000000001c */
[----:B------:R-:W-:Y:S01]  /*0c60*/  FSEL R24, R48, 1, P6 ;  /* 0x3f80000030187808 */ /* 0x000fe20003000000 */
[----:B------:R-:W-:-:S02]  /*0c70*/  HADD2.F32 R57, -RZ, R30.H1_H1 ;  /* 0x3000001eff397230 */ /* 0x000fc40000004100 */
[----:B------:R-:W-:-:S03]  /*0c80*/  FFMA R28, R51, R51, R28 ;  /* 0x00000033331c7223 */ /* 0x000fc6000000001c */
[----:B------:R-:W-:Y:S01]  /*0c90*/  @P6 FMUL R26, R26, 0.25 ;  /* 0x3e8000001a1a6820 */ /* 0x000fe20000400000 */
[----:B------:R-:W-:Y:S01]  /*0ca0*/  IADD3 R34, P6, R54, c[0x0][0x168], RZ ;  /* 0x00005a0036227a10 */ /* 0x000fe20007fde0ff */
[----:B------:R-:W-:-:S03]  /*0cb0*/  FFMA R28, R57, R57, R28 ;  /* 0x00000039391c7223 */ /* 0x000fc6000000001c */
[----:B------:R-:W-:Y:S01]  /*0cc0*/  IADD3.X R35, R53, c[0x0][0x16c], RZ, P6, !PT ;  /* 0x00005b0035237a10 */ /* 0x000fe200037fe4ff */
[--C-:B------:R-:W-:Y:S02]  /*0cd0*/  HADD2.F32 R53, -RZ, R31.reuse.H0_H0 ;  /* 0x2000001fff357230 */ /* 0x100fe40000004100 */
        /* <DEDUP_REMOVED lines=10> */
[----:B------:R-:W-:-:S04]  /*0d80*/  @!P5 FMUL R26, R26, 16777216 ;  /* 0x4b8000001a1ad820 */ /* 0x000fc80000400000 */
[----:B------:R-:W1:Y:S01]  /*0d90*/  MUFU.RCP R77, R26 ;  /* 0x0000001a004d7308 */ /* 0x000e620000001000 */
[----:B0-----:R-:W-:-:S04]  /*0da0*/  FADD R32, R31, R32 ;  /* 0x000000201f207221 */ /* 0x001fc80000000000 */
[----:B------:R-:W-:-:S04]  /*0db0*/  FADD R32, R32, c[0x0][0x178] ;  /* 0x00005e0020207621 */ /* 0x000fc80000000000 */
[----:B------:R-:W0:Y:S01]  /*0dc0*/  MUFU.SQRT R54, R32 ;  /* 0x0000002000367308 */ /* 0x000e220000002000 */
[----:B------:R-:W-:-:S04]  /*0dd0*/  @!P5 FMUL R24, R24, 16777216 ;  /* 0x4b8000001818d820 */ /* 0x000fc80000400000 */
[----:B-1----:R-:W-:Y:S01]  /*0de0*/  FMUL R28, R77, R24 ;  /* 0x000000184d1c7220 */ /* 0x002fe20000400000 */
[----:B------:R-:W-:-:S03]  /*0df0*/  HADD2.F32 R29, -RZ, R20.H1_H1 ;  /* 0x30000014ff1d7230 */ /* 0x000fc60000004100 */
[-C--:B------:R-:W-:Y:S01]  /*0e00*/  FMUL R69, R69, R28.reuse ;  /* 0x0000001c45457220 */ /* 0x080fe20000400000 */
[-C--:B------:R-:W-:Y:S01]  /*0e10*/  FMUL R26, R25, R28.reuse ;  /* 0x0000001c191a7220 */ /* 0x080fe20000400000 */
[----:B0-----:R-:W-:Y:S01]  /*0e20*/  FSETP.GT.AND P5, PT, R54, 8.50705917302346158658e+37, PT ;  /* 0x7e8000003600780b */ /* 0x001fe20003fa4000 */
[-C--:B------:R-:W-:Y:S01]  /*0e30*/  FMUL R73, R73, R28.reuse ;  /* 0x0000001c49497220 */ /* 0x080fe20000400000 */
[-C--:B------:R-:W-:Y:S01]  /*0e40*/  FMUL R30, R75, R28.reuse ;  /* 0x0000001c4b1e7220 */ /* 0x080fe20000400000 */
[-C--:B------:R-:W-:Y:S01]  /*0e50*/  FMUL R33, R33, R28.reuse ;  /* 0x0000001c21217220 */ /* 0x080fe20000400000 */
[----:B------:R-:W-:Y:S01]  /*0e60*/  FMUL R32, R27, R28 ;  /* 0x0000001c1b207220 */ /* 0x000fe20000400000 */
[----:B------:R-:W-:Y:S02]  /*0e70*/  F2FP.PACK_AB R25, R26, R69 ;  /* 0x000000451a19723e */ /* 0x000fe400000000ff */
[----:B------:R-:W-:Y:S01]  /*0e80*/  F2FP.PACK_AB R26, R30, R73 ;  /* 0x000000491e1a723e */ /* 0x000fe200000000ff */
[----:B------:R-:W-:Y:S01]  /*0e90*/  HADD2.F32 R30, -RZ, R20.H0_H0 ;  /* 0x20000014ff1e7230 */ /* 0x000fe20000004100 */
[----:B------:R-:W-:-:S02]  /*0ea0*/  FSETP.GEU.AND P6, PT, R54, 1.175494350822287508e-38, PT ;  /* 0x008000003600780b */ /* 0x000fc40003fce000 */
[----:B------:R-:W-:Y:S01]  /*0eb0*/  F2FP.PACK_AB R27, R32, R33 ;  /* 0x00000021201b723e */ /* 0x000fe200000000ff */
[----:B------:R-:W-:Y:S01]  /*0ec0*/  FMUL R33, R29, R29 ;  /* 0x0000001d1d217220 */ /* 0x000fe20000400000 */
[----:B------:R-:W-:Y:S01]  /*0ed0*/  @P5 FMUL R54, R54, 0.25 ;  /* 0x3e80000036365820 */ /* 0x000fe20000400000 */
[----:B------:R-:W-:Y:S02]  /*0ee0*/  FSEL R50, R48, 1, P5 ;  /* 0x3f80000030327808 */ /* 0x000fe40002800000 */
[----:B------:R-:W-:Y:S01]  /*0ef0*/  ISETP.NE.AND P5, PT, R60, RZ, PT ;  /* 0x000000ff3c00720c */ /* 0x000fe20003fa5270 */
[--C-:B------:R-:W-:Y:S01]  /*0f00*/  HADD2.F32 R31, -RZ, R21.reuse.H0_H0 ;  /* 0x20000015ff1f7230 */ /* 0x100fe20000004100 */
[-C--:B------:R-:W-:Y:S01]  /*0f10*/  FMUL R24, R71, R28.reuse ;  /* 0x0000001c47187220 */ /* 0x080fe20000400000 */
[----:B------:R-:W-:Y:S01]  /*0f20*/  FMUL R67, R67, R28 ;  /* 0x0000001c43437220 */ /* 0x000fe20000400000 */
[----:B------:R-:W-:Y:S01]  /*0f30*/  FFMA R20, R30, R30, R33 ;  /* 0x0000001e1e147223 */ /* 0x000fe20000000021 */
[----:B------:R-:W-:-:S03]  /*0f40*/  HADD2.F32 R33, -RZ, R21.H1_H1 ;  /* 0x30000015ff217230 */ /* 0x000fc60000004100 */
[----:B------:R-:W-:Y:S01]  /*0f50*/  FFMA R20, R31, R31, R20 ;  /* 0x0000001f1f147223 */ /* 0x000fe20000000014 */
[----:B------:R-:W-:Y:S01]  /*0f60*/  F2FP.PACK_AB R24, R67, R24 ;  /* 0x000000184318723e */ /* 0x000fe200000000ff */
[--C-:B------:R-:W-:Y:S02]  /*0f70*/  HADD2.F32 R32, -RZ, R22.reuse.H0_H0 ;  /* 0x20000016ff207230 */ /* 0x100fe40000004100 */
[----:B------:R-:W-:Y:S02]  /*0f80*/  FFMA R21, R33, R33, R20 ;  /* 0x0000002121157223 */ /* 0x000fe40000000014 */
[----:B------:R0:W-:Y:S02]  /*0f90*/  @!P5 STG.E.128 [R34.64], R24 ;  /* 0x000000182200d986 */ /* 0x0001e4000c101d04 */
[----:B------:R-:W-:Y:S01]  /*0fa0*/  FFMA R20, R32, R32, R21 ;  /* 0x0000002020147223 */ /* 0x000fe20000000015 */
[----:B------:R-:W-:Y:S01]  /*0fb0*/  @!P6 FMUL R54, R54, 16777216 ;  /* 0x4b8000003636e820 */ /* 0x000fe20000400000 */
[----:B0-----:R-:W-:-:S02]  /*0fc0*/  HADD2.F32 R25, -RZ, R22.H1_H1 ;  /* 0x30000016ff197230 */ /* 0x001fc40000004100 */
[--C-:B------:R-:W-:Y:S01]  /*0fd0*/  HADD2.F32 R24, -RZ, R23.reuse.H0_H0 ;  /* 0x20000017ff187230 */ /* 0x100fe20000004100 */
[----:B------:R-:W0:Y:S02]  /*0fe0*/  MUFU.RCP R35, R54 ;  /* 0x0000003600237308 */ /* 0x000e240000001000 */
[----:B------:R-:W-:Y:S01]  /*0ff0*/  FFMA R21, R25, R25, R20 ;  /* 0x0000001919157223 */ /* 0x000fe20000000014 */
[----:B------:R-:W-:-:S03]  /*1000*/  HADD2.F32 R27, -RZ, R23.H1_H1 ;  /* 0x30000017ff1b7230 */ /* 0x000fc60000004100 */
[----:B------:R-:W-:-:S04]  /*1010*/  FFMA R20, R24, R24, R21 ;  /* 0x0000001818147223 */ /* 0x000fc80000000015 */
[----:B------:R-:W-:Y:S01]  /*1020*/  FFMA R56, R27, R27, R20 ;  /* 0x0000001b1b387223 */ /* 0x000fe20000000014 */
[----:B------:R-:W-:Y:S01]  /*1030*/  @!P6 FMUL R50, R50, 16777216 ;  /* 0x4b8000003232e820 */ /* 0x000fe20000400000 */
[----:B----4-:R-:W-:-:S03]  /*1040*/  HADD2.F32 R26, -RZ, R16.H1_H1 ;  /* 0x30000010ff1a7230 */ /* 0x010fc60000004100 */
[----:B------:R-:W1:Y:S01]  /*1050*/  SHFL.BFLY PT, R67, R56, 0x8, 0x1f ;  /* 0x0d001f0038437f89 */ /* 0x000e6200000e0000 */
[----:B0-----:R-:W-:Y:S01]  /*1060*/  FMUL R34, R35, R50 ;  /* 0x0000003223227220 */ /* 0x001fe20000400000 */
[----:B------:R-:W-:Y:S01]  /*1070*/  HADD2.F32 R35, -RZ, R16.H0_H0 ;  /* 0x20000010ff237230 */ /* 0x000fe20000004100 */
[----:B------:R-:W-:Y:S02]  /*1080*/  FMUL R22, R26, R26 ;  /* 0x0000001a1a167220 */ /* 0x000fe40000400000 */
[-C--:B------:R-:W-:Y:S01]  /*1090*/  FMUL R21, R59, R34.reuse ;  /* 0x000000223b157220 */ /* 0x080fe20000400000 */
[----:B------:R-:W-:Y:S01]  /*10a0*/  FMUL R50, R61, R34 ;  /* 0x000000223d327220 */ /* 0x000fe20000400000 */
[----:B------:R-:W-:Y:S01]  /*10b0*/  HADD2.F32 R16, -RZ, R17.H0_H0 ;  /* 0x20000011ff107230 */ /* 0x000fe20000004100 */
[----:B------:R-:W-:-:S03]  /*10c0*/  FFMA R23, R35, R35, R22 ;  /* 0x0000002323177223 */ /* 0x000fc60000000016 */
[----:B------:R-:W-:Y:S01]  /*10d0*/  F2FP.PACK_AB R21, R50, R21 ;  /* 0x000000153215723e */ /* 0x000fe200000000ff */
[----:B------:R-:W-:Y:S01]  /*10e0*/  HADD2.F32 R50, -RZ, R17.H1_H1 ;  /* 0x30000011ff327230 */ /* 0x000fe20000004100 */
[----:B------:R-:W-:Y:S01]  /*10f0*/  FFMA R23, R16, R16, R23 ;  /* 0x0000001010177223 */ /* 0x000fe20000000017 */
[----:B------:R-:W-:Y:S01]  /*1100*/  ISETP.NE.AND P6, PT, R52, RZ, PT ;  /* 0x000000ff3400720c */ /* 0x000fe20003fc5270 */
[--C-:B------:R-:W-:Y:S02]  /*1110*/  HADD2.F32 R17, -RZ, R18.reuse.H0_H0 ;  /* 0x20000012ff117230 */ /* 0x100fe40000004100 */
[----:B------:R-:W-:Y:S01]  /*1120*/  FFMA R52, R50, R50, R23 ;  /* 0x0000003232347223 */ /* 0x000fe20000000017 */
[-C--:B------:R-:W-:Y:S01]  /*1130*/  FMUL R22, R51, R34.reuse ;  /* 0x0000002233167220 */ /* 0x080fe20000400000 */
[----:B------:R-:W-:Y:S02]  /*1140*/  HADD2.F32 R51, -RZ, R18.H1_H1 ;  /* 0x30000012ff337230 */ /* 0x000fe40000004100 */
[----:B------:R-:W-:Y:S01]  /*1150*/  FFMA R52, R17, R17, R52 ;  /* 0x0000001111347223 */ /* 0x000fe20000000034 */
[----:B-1----:R-:W-:Y:S01]  /*1160*/  FADD R56, R56, R67 ;  /* 0x0000004338387221 */ /* 0x002fe20000000000 */
[----:B------:R-:W-:Y:S01]  /*1170*/  FMUL R23, R53, R34 ;  /* 0x0000002235177220 */ /* 0x000fe20000400000 */
[----:B------:R-:W-:Y:S01]  /*1180*/  HADD2.F32 R18, -RZ, R19.H0_H0 ;  /* 0x20000013ff127230 */ /* 0x000fe20000004100 */
[----:B------:R-:W-:-:S02]  /*1190*/  FFMA R53, R51, R51, R52 ;  /* 0x0000003333357223 */ /* 0x000fc40000000034 */
[----:B------:R-:W0:Y:S01]  /*11a0*/  SHFL.BFLY PT, R59, R56, 0x4, 0x1f ;  /* 0x0c801f00383b7f89 */ /* 0x000e2200000e0000 */
[----:B------:R-:W-:Y:S01]  /*11b0*/  HADD2.F32 R19, -RZ, R19.H1_H1 ;  /* 0x30000013ff137230 */ /* 0x000fe20000004100 */
[----:B------:R-:W-:Y:S01]  /*11c0*/  FFMA R52, R18, R18, R53 ;  /* 0x0000001212347223 */ /* 0x000fe20000000035 */
[----:B------:R-:W-:-:S03]  /*11d0*/  FMUL R54, R55, R34 ;  /* 0x0000002237367220 */ /* 0x000fc60000400000 */
[----:B------:R-:W-:Y:S01]  /*11e0*/  FFMA R55, R19, R19, R52 ;  /* 0x0000001313377223 */ /* 0x000fe20000000034 */
[--C-:B------:R-:W-:Y:S01]  /*11f0*/  HADD2.F32 R52, -RZ, R4.reuse.H1_H1 ;  /* 0x30000004ff347230 */ /* 0x100fe20000004100 */
[----:B------:R-:W-:Y:S01]  /*1200*/  FMUL R57, R57, R34 ;  /* 0x0000002239397220 */ /* 0x000fe20000400000 */
[----:B------:R-:W-:Y:S01]  /*1210*/  F2FP.PACK_AB R23, R54, R23 ;  /* 0x000000173617723e */ /* 0x000fe200000000ff */
[----:B------:R-:W-:Y:S01]  /*1220*/  HADD2.F32 R53, -RZ, R4.H0_H0 ;  /* 0x20000004ff357230 */ /* 0x000fe20000004100 */
[----:B------:R-:W1:Y:S01]  /*1230*/  SHFL.BFLY PT, R60, R55, 0x8, 0x1f ;  /* 0x0d001f00373c7f89 */ /* 0x000e6200000e0000 */
[----:B------:R-:W-:Y:S01]  /*1240*/  FMUL R54, R52, R52 ;  /* 0x0000003434367220 */ /* 0x000fe20000400000 */
[----:B------:R-:W-:Y:S01]  /*1250*/  F2FP.PACK_AB R22, R57, R22 ;  /* 0x000000163916723e */ /* 0x000fe200000000ff */
[--C-:B------:R-:W-:Y:S01]  /*1260*/  HADD2.F32 R4, -RZ, R5.reuse.H0_H0 ;  /* 0x20000005ff047230 */ /* 0x100fe20000004100 */
[-C--:B------:R-:W-:Y:S01]  /*1270*/  FMUL R20, R65, R34.reuse ;  /* 0x0000002241147220 */ /* 0x080fe20000400000 */
[----:B------:R-:W-:Y:S01]  /*1280*/  FFMA R57, R53, R53, R54 ;  /* 0x0000003535397223 */ /* 0x000fe20000000036 */
[----:B------:R-:W-:Y:S01]  /*1290*/  FMUL R63, R63, R34 ;  /* 0x000000223f3f7220 */ /* 0x000fe20000400000 */
[----:B------:R-:W-:Y:S01]  /*12a0*/  IADD3 R2, P5, R2, c[0x0][0x168], RZ ;  /* 0x00005a0002027a10 */ /* 0x000fe20007fbe0ff */
[----:B------:R-:W-:Y:S01]  /*12b0*/  HADD2.F32 R54, -RZ, R5.H1_H1 ;  /* 0x30000005ff367230 */ /* 0x000fe20000004100 */
[----:B------:R-:W-:Y:S01]  /*12c0*/  FFMA R57, R4, R4, R57 ;  /* 0x0000000404397223 */ /* 0x000fe20000000039 */
[----:B------:R-:W-:Y:S01]  /*12d0*/  HADD2.F32 R5, -RZ, R6.H0_H0 ;  /* 0x20000006ff057230 */ /* 0x000fe20000004100 */
[----:B------:R-:W-:-:S02]  /*12e0*/  F2FP.PACK_AB R20, R63, R20 ;  /* 0x000000143f14723e */ /* 0x000fc400000000ff */
[----:B------:R-:W-:Y:S01]  /*12f0*/  IADD3.X R3, R3, c[0x0][0x16c], RZ, P5, !PT ;  /* 0x00005b0003037a10 */ /* 0x000fe20002ffe4ff */
[----:B0-----:R-:W-:Y:S01]  /*1300*/  FADD R59, R56, R59 ;  /* 0x0000003b383b7221 */ /* 0x001fe20000000000 */
[----:B------:R-:W-:Y:S01]  /*1310*/  FFMA R58, R54, R54, R57 ;  /* 0x00000036363a7223 */ /* 0x000fe20000000039 */
[----:B------:R-:W-:Y:S02]  /*1320*/  HADD2.F32 R6, -RZ, R6.H1_H1 ;  /* 0x30000006ff067230 */ /* 0x000fe40000004100 */
[----:B------:R0:W-:Y:S04]  /*1330*/  @!P6 STG.E.128 [R2.64], R20 ;  /* 0x000000140200e986 */ /* 0x0001e8000c101d04 */
[----:B------:R-:W2:Y:S01]  /*1340*/  SHFL.BFLY PT, R56, R59, 0x2, 0x1f ;  /* 0x0c401f003b387f89 */ /* 0x000ea200000e0000 */
[----:B-1----:R-:W-:Y:S01]  /*1350*/  FADD R60, R55, R60 ;  /* 0x0000003c373c7221 */ /* 0x002fe20000000000 */
[----:B0-----:R-:W-:Y:S01]  /*1360*/  FFMA R3, R5, R5, R58 ;  /* 0x0000000505037223 */ /* 0x001fe2000000003a */
[----:B------:R-:W-:-:S03]  /*1370*/  HADD2.F32 R2, -RZ, R7.H0_H0 ;  /* 0x20000007ff027230 */ /* 0x000fc60000004100 */
[----:B------:R-:W-:Y:S01]  /*1380*/  FFMA R3, R6, R6, R3 ;  /* 0x0000000606037223 */ /* 0x000fe20000000003 */
[----:B------:R-:W-:-:S03]  /*1390*/  HADD2.F32 R7, -RZ, R7.H1_H1 ;  /* 0x30000007ff077230 */ /* 0x000fc60000004100 */
[----:B------:R-:W-:Y:S02]  /*13a0*/  FFMA R20, R2, R2, R3 ;  /* 0x0000000202147223 */ /* 0x000fe40000000003 */
[----:B------:R-:W0:Y:S02]  /*13b0*/  SHFL.BFLY PT, R3, R60, 0x4, 0x1f ;  /* 0x0c801f003c037f89 */ /* 0x000e2400000e0000 */
[----:B------:R-:W-:-:S05]  /*13c0*/  FFMA R22, R7, R7, R20 ;  /* 0x0000000707167223 */ /* 0x000fca0000000014 */
[----:B------:R-:W1:Y:S01]  /*13d0*/  SHFL.BFLY PT, R21, R22, 0x8, 0x1f ;  /* 0x0d001f0016157f89 */ /* 0x000e6200000e0000 */
[----:B--2---:R-:W-:-:S05]  /*13e0*/  FADD R56, R59, R56 ;  /* 0x000000383b387221 */ /* 0x004fca0000000000 */
[----:B------:R-:W2:Y:S01]  /*13f0*/  SHFL.BFLY PT, R55, R56, 0x1, 0x1f ;  /* 0x0c201f0038377f89 */ /* 0x000ea200000e0000 */
[----:B------:R-:W-:Y:S01]  /*1400*/  HADD2.F32 R20, -RZ, R9.H0_H0 ;  /* 0x20000009ff147230 */ /* 0x000fe20000004100 */
[----:B0-----:R-:W-:Y:S01]  /*1410*/  FADD R57, R60, R3 ;  /* 0x000000033c397221 */ /* 0x001fe20000000000 */
[--C-:B------:R-:W-:Y:S02]  /*1420*/  HADD2.F32 R3, -RZ, R8.reuse.H1_H1 ;  /* 0x30000008ff037230 */ /* 0x100fe40000004100 */
[----:B------:R-:W-:Y:S01]  /*1430*/  HADD2.F32 R8, -RZ, R8.H0_H0 ;  /* 0x20000008ff087230 */ /* 0x000fe20000004100 */
[----:B-1----:R-:W-:Y:S02]  /*1440*/  FADD R59, R22, R21 ;  /* 0x00000015163b7221 */ /* 0x002fe40000000000 */
[----:B------:R-:W-:-:S04]  /*1450*/  FMUL R21, R3, R3 ;  /* 0x0000000303157220 */ /* 0x000fc80000400000 */
[----:B------:R-:W-:Y:S01]  /*1460*/  FFMA R23, R8, R8, R21 ;  /* 0x0000000808177223 */ /* 0x000fe20000000015 */
[----:B------:R-:W-:-:S03]  /*1470*/  HADD2.F32 R21, -RZ, R9.H1_H1 ;  /* 0x30000009ff157230 */ /* 0x000fc60000004100 */
[----:B------:R-:W-:Y:S01]  /*1480*/  FFMA R22, R20, R20, R23 ;  /* 0x0000001414167223 */ /* 0x000fe20000000017 */
[----:B--2---:R-:W-:Y:S01]  /*1490*/  FADD R55, R56, R55 ;  /* 0x0000003738377221 */ /* 0x004fe20000000000 */
[--C-:B------:R-:W-:Y:S02]  /*14a0*/  HADD2.F32 R9, -RZ, R10.reuse.H0_H0 ;  /* 0x2000000aff097230 */ /* 0x100fe40000004100 */
[----:B------:R-:W-:Y:S01]  /*14b0*/  FFMA R56, R21, R21, R22 ;  /* 0x0000001515387223 */ /* 0x000fe20000000016 */
[----:B------:R-:W-:-:S03]  /*14c0*/  HADD2.F32 R22, -RZ, R10.H1_H1 ;  /* 0x3000000aff167230 */ /* 0x000fc60000004100 */
[----:B------:R-:W-:Y:S01]  /*14d0*/  FFMA R23, R9, R9, R56 ;  /* 0x0000000909177223 */ /* 0x000fe20000000038 */
[----:B------:R-:W-:-:S03]  /*14e0*/  HADD2.F32 R10, -RZ, R11.H0_H0 ;  /* 0x2000000bff0a7230 */ /* 0x000fc60000004100 */
[----:B------:R-:W-:Y:S01]  /*14f0*/  FFMA R23, R22, R22, R23 ;  /* 0x0000001616177223 */ /* 0x000fe20000000017 */
[----:B------:R-:W-:-:S03]  /*1500*/  HADD2.F32 R56, -RZ, R11.H1_H1 ;  /* 0x3000000bff387230 */ /* 0x000fc60000004100 */
[----:B------:R-:W-:-:S04]  /*1510*/  FFMA R23, R10, R10, R23 ;  /* 0x0000000a0a177223 */ /* 0x000fc80000000017 */
[----:B------:R-:W-:Y:S01]  /*1520*/  FFMA R23, R56, R56, R23 ;  /* 0x0000003838177223 */ /* 0x000fe20000000017 */
[----:B------:R-:W0:Y:S04]  /*1530*/  SHFL.BFLY PT, R60, R59, 0x4, 0x1f ;  /* 0x0c801f003b3c7f89 */ /* 0x000e2800000e0000 */
[----:B------:R-:W1:Y:S04]  /*1540*/  SHFL.BFLY PT, R62, R23, 0x8, 0x1f ;  /* 0x0d001f00173e7f89 */ /* 0x000e6800000e0000 */
[----:B------:R-:W2:Y:S01]  /*1550*/  SHFL.BFLY PT, R58, R57, 0x2, 0x1f ;  /* 0x0c401f00393a7f89 */ /* 0x000ea200000e0000 */
[----:B0-----:R-:W-:Y:S01]  /*1560*/  FADD R60, R59, R60 ;  /* 0x0000003c3b3c7221 */ /* 0x001fe20000000000 */
[----:B-1----:R-:W-:-:S05]  /*1570*/  FADD R59, R23, R62 ;  /* 0x0000003e173b7221 */ /* 0x002fca0000000000 */
[----:B------:R-:W0:Y:S01]  /*1580*/  SHFL.BFLY PT, R62, R59, 0x4, 0x1f ;  /* 0x0c801f003b3e7f89 */ /* 0x000e2200000e0000 */
[----:B--2---:R-:W-:-:S03]  /*1590*/  FADD R58, R57, R58 ;  /* 0x0000003a393a7221 */ /* 0x004fc60000000000 */
[----:B------:R-:W1:Y:S04]  /*15a0*/  SHFL.BFLY PT, R57, R60, 0x2, 0x1f ;  /* 0x0c401f003c397f89 */ /* 0x000e6800000e0000 */
[----:B------:R-:W2:Y:S01]  /*15b0*/  SHFL.BFLY PT, R11, R58, 0x1, 0x1f ;  /* 0x0c201f003a0b7f89 */ /* 0x000ea200000e0000 */
[----:B------:R-:W-:Y:S01]  /*15c0*/  FADD R55, R55, c[0x0][0x178] ;  /* 0x00005e0037377621 */ /* 0x000fe20000000000 */
[----:B0-----:R-:W-:-:S05]  /*15d0*/  FADD R61, R59, R62 ;  /* 0x0000003e3b3d7221 */ /* 0x001fca0000000000 */
[----:B------:R-:W0:Y:S01]  /*15e0*/  SHFL.BFLY PT, R64, R61, 0x2, 0x1f ;  /* 0x0c401f003d407f89 */ /* 0x000e2200000e0000 */
[----:B------:R-:W3:Y:S01]  /*15f0*/  MUFU.SQRT R63, R55 ;  /* 0x00000037003f7308 */ /* 0x000ee20000002000 */
[----:B-1----:R-:W-:Y:S01]  /*1600*/  FADD R57, R60, R57 ;  /* 0x000000393c397221 */ /* 0x002fe20000000000 */
[----:B--2---:R-:W-:-:S04]  /*1610*/  FADD R11, R58, R11 ;  /* 0x0000000b3a0b7221 */ /* 0x004fc80000000000 */
[----:B------:R-:W1:Y:S01]  /*1620*/  SHFL.BFLY PT, R62, R57, 0x1, 0x1f ;  /* 0x0c201f00393e7f89 */ /* 0x000e6200000e0000 */
[----:B------:R-:W-:-:S04]  /*1630*/  FADD R23, R11, c[0x0][0x178] ;  /* 0x00005e000b177621 */ /* 0x000fc80000000000 */
[----:B------:R-:W2:Y:S01]  /*1640*/  MUFU.SQRT R58, R23 ;  /* 0x00000017003a7308 */ /* 0x000ea20000002000 */
[C---:B---3--:R-:W-:Y:S02]  /*1650*/  FSETP.GT.AND P6, PT, R63.reuse, 8.50705917302346158658e+37, PT ;  /* 0x7e8000003f00780b */ /* 0x048fe40003fc4000 */
[----:B------:R-:W-:Y:S01]  /*1660*/  FSETP.GEU.AND P5, PT, R63, 1.175494350822287508e-38, PT ;  /* 0x008000003f00780b */ /* 0x000fe20003fae000 */
[----:B0-----:R-:W-:-:S05]  /*1670*/  FADD R64, R61, R64 ;  /* 0x000000403d407221 */ /* 0x001fca0000000000 */
[----:B------:R-:W0:Y:S01]  /*1680*/  SHFL.BFLY PT, R11, R64, 0x1, 0x1f ;  /* 0x0c201f00400b7f89 */ /* 0x000e2200000e0000 */
[----:B------:R-:W-:-:S04]  /*1690*/  FSEL R59, R48, 1, P6 ;  /* 0x3f800000303b7808 */ /* 0x000fc80003000000 */
[----:B------:R-:W-:Y:S01]  /*16a0*/  @P6 FMUL R63, R63, 0.25 ;  /* 0x3e8000003f3f6820 */ /* 0x000fe20000400000 */
[----:B-1----:R-:W-:Y:S01]  /*16b0*/  FADD R62, R57, R62 ;  /* 0x0000003e393e7221 */ /* 0x002fe20000000000 */
[C---:B--2---:R-:W-:Y:S02]  /*16c0*/  FSETP.GT.AND P6, PT, R58.reuse, 8.50705917302346158658e+37, PT ;  /* 0x7e8000003a00780b */ /* 0x044fe40003fc4000 */
[----:B------:R-:W-:Y:S01]  /*16d0*/  @!P5 FMUL R63, R63, 16777216 ;  /* 0x4b8000003f3fd820 */ /* 0x000fe20000400000 */
[----:B------:R-:W-:Y:S01]  /*16e0*/  @!P5 FMUL R59, R59, 16777216 ;  /* 0x4b8000003b3bd820 */ /* 0x000fe20000400000 */
[----:B------:R-:W-:Y:S01]  /*16f0*/  FSETP.GEU.AND P5, PT, R58, 1.175494350822287508e-38, PT ;  /* 0x008000003a00780b */ /* 0x000fe20003fae000 */
[----:B------:R-:W-:-:S06]  /*1700*/  FADD R62, R62, c[0x0][0x178] ;  /* 0x00005e003e3e7621 */ /* 0x000fcc0000000000 */
[----:B------:R-:W1:Y:S02]  /*1710*/  MUFU.SQRT R62, R62 ;  /* 0x0000003e003e7308 */ /* 0x000e640000002000 */
[----:B------:R-:W-:-:S04]  /*1720*/  @P6 FMUL R58, R58, 0.25 ;  /* 0x3e8000003a3a6820 */ /* 0x000fc80000400000 */
[----:B------:R-:W-:Y:S01]  /*1730*/  @!P5 FMUL R58, R58, 16777216 ;  /* 0x4b8000003a3ad820 */ /* 0x000fe20000400000 */
[----:B0-----:R-:W-:-:S03]  /*1740*/  FADD R11, R64, R11 ;  /* 0x0000000b400b7221 */ /* 0x001fc60000000000 */
[----:B------:R-:W0:Y:S01]  /*1750*/  MUFU.RCP R23, R58 ;  /* 0x0000003a00177308 */ /* 0x000e220000001000 */
[----:B------:R-:W-:Y:S01]  /*1760*/  FADD R11, R11, c[0x0][0x178] ;  /* 0x00005e000b0b7621 */ /* 0x000fe20000000000 */
[----:B------:R-:W-:Y:S02]  /*1770*/  FSEL R64, R48, 1, P6 ;  /* 0x3f80000030407808 */ /* 0x000fe40003000000 */
[----:B-1----:R-:W-:-:S04]  /*1780*/  FSETP.GT.AND P6, PT, R62, 8.50705917302346158658e+37, PT ;  /* 0x7e8000003e00780b */ /* 0x002fc80003fc4000 */
[----:B------:R-:W1:Y:S01]  /*1790*/  MUFU.SQRT R60, R11 ;  /* 0x0000000b003c7308 */ /* 0x000e620000002000 */
[----:B------:R-:W-:Y:S01]  /*17a0*/  @!P5 FMUL R64, R64, 16777216 ;  /* 0x4b8000004040d820 */ /* 0x000fe20000400000 */
[----:B------:R-:W-:-:S03]  /*17b0*/  FSETP.GEU.AND P5, PT, R62, 1.175494350822287508e-38, PT ;  /* 0x008000003e00780b */ /* 0x000fc60003fae000 */
[----:B0-----:R-:W-:Y:S01]  /*17c0*/  FMUL R23, R23, R64 ;  /* 0x0000004017177220 */ /* 0x001fe20000400000 */
[----:B------:R-:W-:-:S03]  /*17d0*/  FSEL R64, R48, 1, P6 ;  /* 0x3f80000030407808 */ /* 0x000fc60003000000 */
[----:B------:R-:W-:Y:S01]  /*17e0*/  @P6 FMUL R62, R62, 0.25 ;  /* 0x3e8000003e3e6820 */ /* 0x000fe20000400000 */
[----:B-1----:R-:W-:-:S05]  /*17f0*/  FSETP.GT.AND P6, PT, R60, 8.50705917302346158658e+37, PT ;  /* 0x7e8000003c00780b */ /* 0x002fca0003fc4000 */
[----:B------:R-:W-:Y:S01]  /*1800*/  @!P5 FMUL R62, R62, 16777216 ;  /* 0x4b8000003e3ed820 */ /* 0x000fe20000400000 */
[----:B------:R-:W-:Y:S01]  /*1810*/  @!P5 FMUL R64, R64, 16777216 ;  /* 0x4b8000004040d820 */ /* 0x000fe20000400000 */
[----:B------:R-:W-:-:S06]  /*1820*/  FSETP.GEU.AND P5, PT, R60, 1.175494350822287508e-38, PT ;  /* 0x008000003c00780b */ /* 0x000fcc0003fae000 */
[----:B------:R-:W-:-:S07]  /*1830*/  @P6 FMUL R60, R60, 0.25 ;  /* 0x3e8000003c3c6820 */ /* 0x000fce0000400000 */
[----:B------:R-:W-:-:S04]  /*1840*/  @!P5 FMUL R60, R60, 16777216 ;  /* 0x4b8000003c3cd820 */ /* 0x000fc80000400000 */
[----:B------:R-:W0:Y:S01]  /*1850*/  MUFU.RCP R11, R60 ;  /* 0x0000003c000b7308 */ /* 0x000e220000001000 */
[----:B------:R-:W-:-:S05]  /*1860*/  FSEL R58, R48, 1, P6 ;  /* 0x3f800000303a7808 */ /* 0x000fca0003000000 */
[----:B------:R-:W-:Y:S02]  /*1870*/  @!P5 FMUL R58, R58, 16777216 ;  /* 0x4b8000003a3ad820 */ /* 0x000fe40000400000 */
[----:B------:R-:W1:Y:S01]  /*1880*/  MUFU.RCP R66, R63 ;  /* 0x0000003f00427308 */ /* 0x000e620000001000 */
[--C-:B------:R-:W-:Y:S01]  /*1890*/  HADD2.F32 R57, -RZ, R12.reuse.H0_H0 ;  /* 0x2000000cff397230 */ /* 0x100fe20000004100 */
[----:B0-----:R-:W-:Y:S01]  /*18a0*/  FMUL R11, R11, R58 ;  /* 0x0000003a0b0b7220 */ /* 0x001fe20000400000 */
[----:B------:R-:W-:-:S05]  /*18b0*/  HADD2.F32 R58, -RZ, R12.H1_H1 ;  /* 0x3000000cff3a7230 */ /* 0x000fca0000004100 */
[----:B------:R0:W2:Y:S01]  /*18c0*/  MUFU.RCP R55, R62 ;  /* 0x0000003e00377308 */ /* 0x0000a20000001000 */
[--C-:B------:R-:W-:Y:S02]  /*18d0*/  HADD2.F32 R12, -RZ, R13.reuse.H1_H1 ;  /* 0x3000000dff0c7230 */ /* 0x100fe40000004100 */
[----:B------:R-:W-:Y:S01]  /*18e0*/  HADD2.F32 R13, -RZ, R13.H0_H0 ;  /* 0x2000000dff0d7230 */ /* 0x000fe20000004100 */
[----:B0-----:R-:W-:-:S04]  /*18f0*/  FMUL R62, R58, R58 ;  /* 0x0000003a3a3e7220 */ /* 0x001fc80000400000 */
[----:B------:R-:W-:Y:S01]  /*1900*/  FFMA R62, R57, R57, R62 ;  /* 0x00000039393e7223 */ /* 0x000fe2000000003e */
[----:B-1----:R-:W-:Y:S01]  /*1910*/  FMUL R66, R66, R59 ;  /* 0x0000003b42427220 */ /* 0x002fe20000400000 */
[--C-:B------:R-:W-:Y:S02]  /*1920*/  HADD2.F32 R59, -RZ, R14.reuse.H1_H1 ;  /* 0x3000000eff3b7230 */ /* 0x100fe40000004100 */
[----:B------:R-:W-:Y:S01]  /*1930*/  FFMA R61, R13, R13, R62 ;  /* 0x0000000d0d3d7223 */ /* 0x000fe2000000003e */
[----:B------:R-:W-:-:S03]  /*1940*/  HADD2.F32 R14, -RZ, R14.H0_H0 ;  /* 0x2000000eff0e7230 */ /* 0x000fc60000004100 */
[----:B------:R-:W-:Y:S01]  /*1950*/  FFMA R61, R12, R12, R61 ;  /* 0x0000000c0c3d7223 */ /* 0x000fe2000000003d */
[----:B------:R-:W-:-:S03]  /*1960*/  HADD2.F32 R60, -RZ, R15.H1_H1 ;  /* 0x3000000fff3c7230 */ /* 0x000fc60000004100 */
[----:B------:R-:W-:Y:S01]  /*1970*/  FFMA R62, R14, R14, R61 ;  /* 0x0000000e0e3e7223 */ /* 0x000fe2000000003d */
[----:B------:R-:W-:-:S03]  /*1980*/  HADD2.F32 R15, -RZ, R15.H0_H0 ;  /* 0x2000000fff0f7230 */ /* 0x000fc60000004100 */
[----:B------:R-:W-:-:S04]  /*1990*/  FFMA R62, R59, R59, R62 ;  /* 0x0000003b3b3e7223 */ /* 0x000fc8000000003e */
[----:B------:R-:W-:-:S04]  /*19a0*/  FFMA R61, R15, R15, R62 ;  /* 0x0000000f0f3d7223 */ /* 0x000fc8000000003e */
[----:B------:R-:W-:-:S05]  /*19b0*/  FFMA R61, R60, R60, R61 ;  /* 0x0000003c3c3d7223 */ /* 0x000fca000000003d */
[----:B------:R-:W0:Y:S02]  /*19c0*/  SHFL.BFLY PT, R62, R61, 0x8, 0x1f ;  /* 0x0d001f003d3e7f89 */ /* 0x000e2400000e0000 */
[----:B0-----:R-:W-:-:S05]  /*19d0*/  FADD R63, R61, R62 ;  /* 0x0000003e3d3f7221 */ /* 0x001fca0000000000 */
[----:B------:R-:W0:Y:S01]  /*19e0*/  SHFL.BFLY PT, R62, R63, 0x4, 0x1f ;  /* 0x0c801f003f3e7f89 */ /* 0x000e2200000e0000 */
[----:B--2---:R-:W-:Y:S01]  /*19f0*/  FMUL R55, R55, R64 ;  /* 0x0000004037377220 */ /* 0x004fe20000400000 */
[----:B0-----:R-:W-:-:S05]  /*1a00*/  FADD R64, R63, R62 ;  /* 0x0000003e3f407221 */ /* 0x001fca0000000000 */
[----:B------:R-:W0:Y:S02]  /*1a10*/  SHFL.BFLY PT, R65, R64, 0x2, 0x1f ;  /* 0x0c401f0040417f89 */ /* 0x000e2400000e0000 */
[----:B0-----:R-:W-:-:S05]  /*1a20*/  FADD R65, R64, R65 ;  /* 0x0000004140417221 */ /* 0x001fca0000000000 */
[----:B------:R-:W0:Y:S02]  /*1a30*/  SHFL.BFLY PT, R62, R65, 0x1, 0x1f ;  /* 0x0c201f00413e7f89 */ /* 0x000e2400000e0000 */
[----:B0-----:R-:W-:-:S04]  /*1a40*/  FADD R67, R65, R62 ;  /* 0x0000003e41437221 */ /* 0x001fc80000000000 */
[----:B------:R-:W-:-:S04]  /*1a50*/  FADD R67, R67, c[0x0][0x178] ;  /* 0x00005e0043437621 */ /* 0x000fc80000000000 */
[----:B------:R-:W0:Y:S02]  /*1a60*/  MUFU.SQRT R61, R67 ;  /* 0x00000043003d7308 */ /* 0x000e240000002000 */
[C---:B0-----:R-:W-:Y:S02]  /*1a70*/  FSETP.GT.AND P5, PT, R61.reuse, 8.50705917302346158658e+37, PT ;  /* 0x7e8000003d00780b */ /* 0x041fe40003fa4000 */
[----:B------:R-:W-:Y:S02]  /*1a80*/  FSETP.GEU.AND P6, PT, R61, 1.175494350822287508e-38, PT ;  /* 0x008000003d00780b */ /* 0x000fe40003fce000 */
[----:B------:R-:W-:-:S09]  /*1a90*/  FSEL R63, R48, 1, P5 ;  /* 0x3f800000303f7808 */ /* 0x000fd20002800000 */
[----:B------:R-:W-:-:S04]  /*1aa0*/  @P5 FMUL R61, R61, 0.25 ;  /* 0x3e8000003d3d5820 */ /* 0x000fc80000400000 */
[----:B------:R-:W-:-:S04]  /*1ab0*/  @!P6 FMUL R61, R61, 16777216 ;  /* 0x4b8000003d3de820 */ /* 0x000fc80000400000 */
[----:B------:R0:W1:Y:S01]  /*1ac0*/  MUFU.RCP R48, R61 ;  /* 0x0000003d00307308 */ /* 0x0000620000001000 */
[----:B------:R-:W-:Y:S01]  /*1ad0*/  SHF.R.U32.HI R62, RZ, 0x4, R0 ;  /* 0x00000004ff3e7819 */ /* 0x000fe20000011600 */
[----:B------:R-:W-:Y:S01]  /*1ae0*/  FMUL R64, R33, R66 ;  /* 0x0000004221407220 */ /* 0x000fe20000400000 */
[----:B------:R-:W-:Y:S02]  /*1af0*/  @!P6 FMUL R63, R63, 16777216 ;  /* 0x4b8000003f3fe820 */ /* 0x000fe40000400000 */
[----:B------:R-:W-:Y:S01]  /*1b00*/  SGXT.U32 R62, R62, 0x4 ;  /* 0x000000043e3e781a */ /* 0x000fe20000000000 */
[-C--:B------:R-:W-:Y:S01]  /*1b10*/  FMUL R16, R16, R23.reuse ;  /* 0x0000001710107220 */ /* 0x080fe20000400000 */
[----:B------:R-:W-:Y:S01]  /*1b20*/  FMUL R33, R50, R23 ;  /* 0x0000001732217220 */ /* 0x000fe20000400000 */
[----:B0-----:R-:W-:Y:S02]  /*1b30*/  FMUL R61, R7, R55 ;  /* 0x00000037073d7220 */ /* 0x001fe40000400000 */
[----:B------:R0:W-:Y:S01]  /*1b40*/  STS [R62.X4+0x40], R28 ;  /* 0x0000401c3e007388 */ /* 0x0001e20000004800 */
[-C--:B------:R-:W-:Y:S01]  /*1b50*/  FMUL R17, R17, R23.reuse ;  /* 0x0000001711117220 */ /* 0x080fe20000400000 */
[-C--:B------:R-:W-:Y:S01]  /*1b60*/  FMUL R18, R18, R23.reuse ;  /* 0x0000001712127220 */ /* 0x080fe20000400000 */
[----:B------:R-:W-:Y:S01]  /*1b70*/  FMUL R19, R19, R23 ;  /* 0x0000001713137220 */ /* 0x000fe20000400000 */
[----:B-1----:R-:W-:Y:S01]  /*1b80*/  FMUL R7, R48, R63 ;  /* 0x0000003f30077220 */ /* 0x002fe20000400000 */
[----:B------:R-:W-:Y:S01]  /*1b90*/  FMUL R63, R9, R11 ;  /* 0x0000000b093f7220 */ /* 0x000fe20000400000 */
[----:B------:R-:W-:Y:S01]  /*1ba0*/  F2FP.PACK_AB R9, R33, R16 ;  /* 0x000000102109723e */ /* 0x000fe200000000ff */
[----:B0-----:R-:W-:Y:S01]  /*1bb0*/  FMUL R28, R51, R23 ;  /* 0x00000017331c7220 */ /* 0x001fe20000400000 */
[----:B------:R-:W-:Y:S01]  /*1bc0*/  IADD3 R16, P6, R45, c[0x0][0x168], RZ ;  /* 0x00005a002d107a10 */ /* 0x000fe20007fde0ff */
[----:B------:R-:W-:Y:S01]  /*1bd0*/  FMUL R48, R3, R11 ;  /* 0x0000000b03307220 */ /* 0x000fe20000400000 */
[-C--:B------:R-:W-:Y:S01]  /*1be0*/  FMUL R30, R30, R66.reuse ;  /* 0x000000421e1e7220 */ /* 0x080fe20000400000 */
[-C--:B------:R-:W-:Y:S01]  /*1bf0*/  FMUL R29, R29, R66.reuse ;  /* 0x000000421d1d7220 */ /* 0x080fe20000400000 */
[-C--:B------:R-:W-:Y:S01]  /*1c00*/  FMUL R31, R31, R66.reuse ;  /* 0x000000421f1f7220 */ /* 0x080fe20000400000 */
[-C--:B------:R-:W-:Y:S01]  /*1c10*/  FMUL R32, R32, R66.reuse ;  /* 0x0000004220207220 */ /* 0x080fe20000400000 */
[-C--:B------:R-:W-:Y:S01]  /*1c20*/  FMUL R25, R25, R66.reuse ;  /* 0x0000004219197220 */ /* 0x080fe20000400000 */
[-C--:B------:R-:W-:Y:S01]  /*1c30*/  FMUL R24, R24, R66.reuse ;  /* 0x0000004218187220 */ /* 0x080fe20000400000 */
[----:B------:R-:W-:Y:S01]  /*1c40*/  FMUL R27, R27, R66 ;  /* 0x000000421b1b7220 */ /* 0x000fe20000400000 */
[-C--:B------:R-:W-:Y:S01]  /*1c50*/  FMUL R35, R35, R23.reuse ;  /* 0x0000001723237220 */ /* 0x080fe20000400000 */
[----:B------:R-:W-:Y:S01]  /*1c60*/  FMUL R26, R26, R23 ;  /* 0x000000171a1a7220 */ /* 0x000fe20000400000 */
[----:B------:R0:W-:Y:S01]  /*1c70*/  STS [R62.X4+0x100], R23 ;  /* 0x000100173e007388 */ /* 0x0001e20000004800 */
[-C--:B------:R-:W-:Y:S01]  /*1c80*/  FMUL R3, R10, R11.reuse ;  /* 0x0000000b0a037220 */ /* 0x080fe20000400000 */
[-C--:B------:R-:W-:Y:S01]  /*1c90*/  FMUL R20, R20, R11.reuse ;  /* 0x0000000b14147220 */ /* 0x080fe20000400000 */
[-C--:B------:R-:W-:Y:S01]  /*1ca0*/  FMUL R21, R21, R11.reuse ;  /* 0x0000000b15157220 */ /* 0x080fe20000400000 */
[----:B------:R1:W-:Y:S01]  /*1cb0*/  STS [R62.X4], R49 ;  /* 0x000000313e007388 */ /* 0x0003e20000004800 */
[-C--:B------:R-:W-:Y:S01]  /*1cc0*/  FMUL R22, R22, R11.reuse ;  /* 0x0000000b16167220 */ /* 0x080fe20000400000 */
[----:B------:R-:W-:Y:S01]  /*1cd0*/  FMUL R56, R56, R11 ;  /* 0x0000000b38387220 */ /* 0x000fe20000400000 */
[----:B------:R-:W-:Y:S01]  /*1ce0*/  F2FP.PACK_AB R10, R28, R17 ;  /* 0x000000111c0a723e */ /* 0x000fe200000000ff */
[----:B------:R2:W-:Y:S01]  /*1cf0*/  STS [R62.X4+0x80], R34 ;  /* 0x000080223e007388 */ /* 0x0005e20000004800 */
[----:B------:R-:W-:Y:S01]  /*1d00*/  FMUL R53, R53, R55 ;  /* 0x0000003735357220 */ /* 0x000fe20000400000 */
[----:B0-----:R-:W-:Y:S01]  /*1d10*/  FMUL R23, R8, R11 ;  /* 0x0000000b08177220 */ /* 0x001fe20000400000 */
[-C--:B------:R-:W-:Y:S01]  /*1d20*/  FMUL R52, R52, R55.reuse ;  /* 0x0000003734347220 */ /* 0x080fe20000400000 */
[----:B------:R0:W-:Y:S01]  /*1d30*/  STS [R62.X4+0x180], R11 ;  /* 0x0001800b3e007388 */ /* 0x0001e20000004800 */
[-C--:B------:R-:W-:Y:S01]  /*1d40*/  FMUL R54, R54, R55.reuse ;  /* 0x0000003736367220 */ /* 0x080fe20000400000 */
[-C--:B-1----:R-:W-:Y:S01]  /*1d50*/  FMUL R49, R4, R55.reuse ;  /* 0x0000003704317220 */ /* 0x082fe20000400000 */
[-C--:B------:R-:W-:Y:S01]  /*1d60*/  FMUL R51, R6, R55.reuse ;  /* 0x0000003706337220 */ /* 0x080fe20000400000 */
[-C--:B------:R-:W-:Y:S01]  /*1d70*/  FMUL R2, R2, R55.reuse ;  /* 0x0000003702027220 */ /* 0x080fe20000400000 */
[----:B------:R-:W-:Y:S01]  /*1d80*/  IADD3 R42, P5, R42, c[0x0][0x168], RZ ;  /* 0x00005a002a2a7a10 */ /* 0x000fe20007fbe0ff */
[----:B--2---:R-:W-:Y:S01]  /*1d90*/  FMUL R34, R5, R55 ;  /* 0x0000003705227220 */ /* 0x004fe20000400000 */
[----:B------:R-:W-:Y:S01]  /*1da0*/  IADD3.X R17, R46, c[0x0][0x16c], RZ, P6, !PT ;  /* 0x00005b002e117a10 */ /* 0x000fe200037fe4ff */
[----:B------:R1:W-:Y:S01]  /*1db0*/  STS [R62.X4+0xc0], R66 ;  /* 0x0000c0423e007388 */ /* 0x0003e20000004800 */
[-C--:B------:R-:W-:Y:S01]  /*1dc0*/  FMUL R68, R59, R7.reuse ;  /* 0x000000073b447220 */ /* 0x080fe20000400000 */
[----:B0-----:R-:W-:Y:S01]  /*1dd0*/  F2FP.PACK_AB R11, R19, R18 ;  /* 0x00000012130b723e */ /* 0x001fe200000000ff */
[-C--:B------:R-:W-:Y:S01]  /*1de0*/  FMUL R57, R57, R7.reuse ;  /* 0x0000000739397220 */ /* 0x080fe20000400000 */
[----:B------:R0:W-:Y:S01]  /*1df0*/  STS [R62.X4+0x140], R55 ;  /* 0x000140373e007388 */ /* 0x0001e20000004800 */
[----:B------:R-:W-:Y:S01]  /*1e00*/  IADD3 R18, P6, R47, c[0x0][0x168], RZ ;  /* 0x00005a002f127a10 */ /* 0x000fe20007fde0ff */
[-C--:B------:R-:W-:Y:S01]  /*1e10*/  FMUL R58, R58, R7.reuse ;  /* 0x000000073a3a7220 */ /* 0x080fe20000400000 */
[-C--:B------:R-:W-:Y:S01]  /*1e20*/  FMUL R65, R14, R7.reuse ;  /* 0x000000070e417220 */ /* 0x080fe20000400000 */
[----:B------:R2:W-:Y:S01]  /*1e30*/  STS [R62.X4+0x1c0], R7 ;  /* 0x0001c0073e007388 */ /* 0x0005e20000004800 */
[-C--:B------:R-:W-:Y:S01]  /*1e40*/  FMUL R59, R15, R7.reuse ;  /* 0x000000070f3b7220 */ /* 0x080fe20000400000 */
[-C--:B-1----:R-:W-:Y:S01]  /*1e50*/  FMUL R66, R12, R7.reuse ;  /* 0x000000070c427220 */ /* 0x082fe20000400000 */
[-C--:B------:R-:W-:Y:S01]  /*1e60*/  FMUL R60, R60, R7.reuse ;  /* 0x000000073c3c7220 */ /* 0x080fe20000400000 */
[----:B------:R-:W-:Y:S01]  /*1e70*/  F2FP.PACK_AB R4, R29, R30 ;  /* 0x0000001e1d04723e */ /* 0x000fe200000000ff */
[----:B0-----:R-:W-:Y:S01]  /*1e80*/  FMUL R55, R13, R7 ;  /* 0x000000070d377220 */ /* 0x001fe20000400000 */
[----:B------:R-:W-:-:S02]  /*1e90*/  F2FP.PACK_AB R5, R64, R31 ;  /* 0x0000001f4005723e */ /* 0x000fc400000000ff */
[----:B------:R-:W-:Y:S02]  /*1ea0*/  F2FP.PACK_AB R6, R25, R32 ;  /* 0x000000201906723e */ /* 0x000fe400000000ff */
[----:B--2---:R-:W-:Y:S02]  /*1eb0*/  F2FP.PACK_AB R7, R27, R24 ;  /* 0x000000181b07723e */ /* 0x004fe400000000ff */
[----:B------:R-:W-:Y:S02]  /*1ec0*/  F2FP.PACK_AB R8, R26, R35 ;  /* 0x000000231a08723e */ /* 0x000fe400000000ff */
[----:B------:R-:W-:Y:S02]  /*1ed0*/  IADD3.X R43, R43, c[0x0][0x16c], RZ, P5, !PT ;  /* 0x00005b002b2b7a10 */ /* 0x000fe40002ffe4ff */
[----:B------:R-:W-:Y:S02]  /*1ee0*/  F2FP.PACK_AB R12, R52, R53 ;  /* 0x00000035340c723e */ /* 0x000fe400000000ff */
[----:B------:R-:W-:-:S02]  /*1ef0*/  F2FP.PACK_AB R13, R54, R49 ;  /* 0x00000031360d723e */ /* 0x000fc400000000ff */
[----:B------:R-:W-:Y:S02]  /*1f00*/  F2FP.PACK_AB R14, R51, R34 ;  /* 0x00000022330e723e */ /* 0x000fe400000000ff */
[----:B------:R-:W-:Y:S02]  /*1f10*/  F2FP.PACK_AB R15, R61, R2 ;  /* 0x000000023d0f723e */ /* 0x000fe400000000ff */
[----:B------:R-:W-:Y:S01]  /*1f20*/  IADD3.X R19, R44, c[0x0][0x16c], RZ, P6, !PT ;  /* 0x00005b002c137a10 */ /* 0x000fe200037fe4ff */
[----:B------:R0:W-:Y:S04]  /*1f30*/  @!P4 STG.E.128 [R16.64], R4 ;  /* 0x000000041000c986 */ /* 0x0001e8000c101d04 */
[----:B------:R-:W-:Y:S04]  /*1f40*/  @!P3 STG.E.128 [R42.64], R8 ;  /* 0x000000082a00b986 */ /* 0x000fe8000c101d04 */
[----:B------:R-:W-:Y:S01]  /*1f50*/  @!P2 STG.E.128 [R18.64], R12 ;  /* 0x0000000c1200a986 */ /* 0x000fe2000c101d04 */
[----:B------:R-:W-:-:S02]  /*1f60*/  IADD3 R38, P2, R38, c[0x0][0x168], RZ ;  /* 0x00005a0026267a10 */ /* 0x000fc40007f5e0ff */
[----:B------:R-:W-:Y:S02]  /*1f70*/  F2FP.PACK_AB R48, R48, R23 ;  /* 0x000000173030723e */ /* 0x000fe400000000ff */
[----:B------:R-:W-:Y:S02]  /*1f80*/  F2FP.PACK_AB R49, R21, R20 ;  /* 0x000000141531723e */ /* 0x000fe400000000ff */
[----:B------:R-:W-:Y:S02]  /*1f90*/  F2FP.PACK_AB R50, R22, R63 ;  /* 0x0000003f1632723e */ /* 0x000fe400000000ff */
[----:B0-----:R-:W-:Y:S02]  /*1fa0*/  LOP3.LUT R7, R39, 0x7f, R0, 0xf8, !PT ;  /* 0x0000007f27077812 */ /* 0x001fe400078ef800 */
[----:B------:R-:W-:Y:S02]  /*1fb0*/  F2FP.PACK_AB R51, R56, R3 ;  /* 0x000000033833723e */ /* 0x000fe400000000ff */
[----:B------:R-:W-:-:S02]  /*1fc0*/  IADD3.X R39, R40, c[0x0][0x16c], RZ, P2, !PT ;  /* 0x00005b0028277a10 */ /* 0x000fc400017fe4ff */
[----:B------:R-:W-:Y:S02]  /*1fd0*/  LOP3.LUT P2, RZ, R0, 0x80, RZ, 0xc0, !PT ;  /* 0x0000008000ff7812 */ /* 0x000fe4000784c0ff */
[----:B------:R-:W-:Y:S01]  /*1fe0*/  ISETP.LT.U32.AND P3, PT, R7, 0xf70, PT ;  /* 0x00000f700700780c */ /* 0x000fe20003f61070 */
[----:B------:R-:W-:Y:S01]  /*1ff0*/  @!P1 STG.E.128 [R38.64], R48 ;  /* 0x0000003026009986 */ /* 0x000fe2000c101d04 */
[----:B------:R-:W-:Y:S02]  /*2000*/  IADD3 R2, P4, R37, c[0x0][0x168], RZ ;  /* 0x00005a0025027a10 */ /* 0x000fe40007f9e0ff */
[----:B------:R-:W-:Y:S02]  /*2010*/  ISETP.LT.U32.AND.EX P1, PT, R36, RZ, !P2, P3 ;  /* 0x000000ff2400720c */ /* 0x000fe40005721130 */
[----:B------:R-:W-:Y:S02]  /*2020*/  F2FP.PACK_AB R56, R58, R57 ;  /* 0x000000393a38723e */ /* 0x000fe400000000ff */
[----:B------:R-:W-:-:S02]  /*2030*/  F2FP.PACK_AB R57, R66, R55 ;  /* 0x000000374239723e */ /* 0x000fc400000000ff */
[----:B------:R-:W-:Y:S02]  /*2040*/  F2FP.PACK_AB R58, R68, R65 ;  /* 0x00000041443a723e */ /* 0x000fe400000000ff */
[----:B------:R-:W-:Y:S02]  /*2050*/  IADD3.X R3, R41, c[0x0][0x16c], RZ, P4, !PT ;  /* 0x00005b0029037a10 */ /* 0x000fe400027fe4ff */
[----:B------:R-:W-:-:S05]  /*2060*/  F2FP.PACK_AB R59, R60, R59 ;  /* 0x0000003b3c3b723e */ /* 0x000fca00000000ff */
[----:B------:R-:W-:Y:S04]  /*2070*/  @!P0 STG.E.128 [R2.64], R56 ;  /* 0x0000003802008986 */ /* 0x000fe8000c101d04 */
[----:B------:R-:W-:Y:S06]  /*2080*/  BAR.SYNC 0x0 ;  /* 0x0000000000007b1d */ /* 0x000fec0000000000 */
[----:B------:R-:W-:Y:S05]  /*2090*/  @!P1 EXIT ;  /* 0x000000000000994d */ /* 0x000fea0003800000 */
[----:B------:R-:W-:Y:S02]  /*20a0*/  LOP3.LUT R0, R0, 0x7f, RZ, 0xc0, !PT ;  /* 0x0000007f00007812 */ /* 0x000fe400078ec0ff */
[----:B------:R-:W-:-:S03]  /*20b0*/  LEA R2, P0, R7, c[0x0][0x170], 0x2 ;  /* 0x00005c0007027a11 */ /* 0x000fc600078010ff */
[----:B------:R-:W0:Y:S01]  /*20c0*/  LDS R5, [R0.X4] ;  /* 0x0000000000057984 */ /* 0x000e220000004800 */
[----:B------:R-:W-:-:S05]  /*20d0*/  LEA.HI.X R3, R7, c[0x0][0x174], R36, 0x2, P0 ;  /* 0x00005d0007037a11 */ /* 0x000fca00000f1424 */
[----:B0-----:R-:W-:Y:S01]  /*20e0*/  STG.E [R2.64], R5 ;  /* 0x0000000502007986 */ /* 0x001fe2000c101904 */
[----:B------:R-:W-:Y:S05]  /*20f0*/  EXIT ;  /* 0x000000000000794d */ /* 0x000fea0003800000 */
.L_x_0:
[----:B------:R-:W-:-:S00]  /*2100*/  BRA `(.L_x_0) ;  /* 0xfffffff000007947 */ /* 0x000fc0000383ffff */
[----:B------:R-:W-:-:S00]  /*2110*/  NOP ;  /* 0x0000000000007918 */ /* 0x000fc00000000000 */
        /* <DEDUP_REMOVED lines=14> */
.L_x_1:


//--------------------- .nv.global.init           --------------------------
	.section	.nv.global.init,"aw",@progbits
.nv.global.init:
	.type		_$_str,@object
	.size		_$_str,(_$_str_$_2 - _$_str)
_$_str:
        /*0000*/ 	.byte	0x5f, 0x5f, 0x43, 0x55, 0x44, 0x41, 0x5f, 0x46, 0x54, 0x5a, 0x00
	.type		_$_str_$_2,@object
	.size		_$_str_$_2,(.L_1 - _$_str_$_2)
_$_str_$_2:
        /*000b*/ 	.byte	0x5f, 0x5f, 0x43, 0x55, 0x44, 0x41, 0x5f, 0x50, 0x52, 0x45, 0x43, 0x5f, 0x53, 0x51, 0x52, 0x54
        /*001b*/ 	.byte	0x00
.L_1:


//--------------------- .nv.shared.l2norm_fwd_kernel --------------------------
	.section	.nv.shared.l2norm_fwd_kernel,"aw",@nobits
	.align	16
